	.target	sm_90a

	.elftype	@"ET_EXEC"


//--------------------- .note.nv.tkinfo           --------------------------
	.section	.note.nv.tkinfo,"",@"SHT_NOTE"
	.sectionflags	@"SHF_NOTE_NV_TKINFO"
	.tkinfo
        /*0018*/ 	.word	0x00000002
        /*0030*/ 	.string	""
        /*0030*/ 	.string	"ptxas"
        /*0030*/ 	.string	"Cuda compilation tools, release 13.0, V13.0.88"
        /*0030*/ 	.string	"Build cuda_13.0.r13.0/compiler.36424714_0"
        /*0030*/ 	.string	"-arch sm_90a -m 64 "



//--------------------- .note.nv.cuinfo           --------------------------
	.section	.note.nv.cuinfo,"",@"SHT_NOTE"
	.sectionflags	@"SHF_NOTE_NV_CUINFO"
        /*0018*/ 	.short	0x0002
        /*001a*/ 	.short	0x005a
        /*001c*/ 	.short	0x0082
	.zero		2


//--------------------- .nv.info                  --------------------------
	.section	.nv.info,"",@"SHT_CUDA_INFO"
	.align	4


	//----- nvinfo : EIATTR_REGCOUNT
	.align		4
        /*0000*/ 	.byte	0x04, 0x2f
        /*0002*/ 	.short	(.L_15 - .L_14)
	.align		4
.L_14:
        /*0004*/ 	.word	index@(_ZN7cutlass13device_kernelINS_4gemm6kernel13GemmUniversalIN4cute5tupleIJiiiiEEENS1_10collective13CollectiveMmaINS1_34MainloopSm90TmaGmmaWarpSpecializedILi5ENS5_IJNS4_1CILi4EEENSA_ILi1EEESC_EEENS1_32KernelTmaWarpSpecializedPingpongEEENS5_IJNSA_ILi64EEENSA_ILi256EEESG_EEENS_10bfloat16_tENS5_IJlSC_lEEESJ_SK_NS4_8TiledMMAINS4_8MMA_AtomIJNS4_4SM904GMMA28MMA_64x256x16_F32BF16BF16_SSILNSO_5MajorE0ELSQ_0ELNSO_7ScaleInE1ELSR_1EEEEEENS4_6LayoutINS5_IJSC_SC_SC_EEENS5_IJNSA_ILi0EEESW_SW_EEEEENS5_IJNS4_10UnderscoreESZ_SZ_EEEEENS4_13SM90_TMA_LOADENS4_14ComposedLayoutINS4_7SwizzleILi3ELi4ELi3EEENS4_18smem_ptr_flag_bitsILi16EEENSU_INS5_IJNSA_ILi8EEESG_EEENS5_IJSG_SC_EEEEEEEvNS4_8identityENS4_23SM90_TMA_LOAD_MULTICASTES1C_vS1D_EENS_8epilogue10collective6detail29Sm90TmaWarpSpecializedAdapterINS1H_15DefaultEpilogueISJ_SK_SK_NS1G_6thread17LinearCombinationISJ_Li1EffLNS1L_9ScaleType4KindE0ELNS_15FloatRoundStyleE2ESJ_EENS1_15EpilogueDefaultEEEEEvvEEEEvNT_6ParamsE)
        /*0008*/ 	.word	0x000000a8


	//----- nvinfo : EIATTR_FRAME_SIZE
	.align		4
.L_15:
        /*000c*/ 	.byte	0x04, 0x11
        /*000e*/ 	.short	(.L_17 - .L_16)
	.align		4
.L_16:
        /*0010*/ 	.word	index@(_ZN7cutlass13device_kernelINS_4gemm6kernel13GemmUniversalIN4cute5tupleIJiiiiEEENS1_10collective13CollectiveMmaINS1_34MainloopSm90TmaGmmaWarpSpecializedILi5ENS5_IJNS4_1CILi4EEENSA_ILi1EEESC_EEENS1_32KernelTmaWarpSpecializedPingpongEEENS5_IJNSA_ILi64EEENSA_ILi256EEESG_EEENS_10bfloat16_tENS5_IJlSC_lEEESJ_SK_NS4_8TiledMMAINS4_8MMA_AtomIJNS4_4SM904GMMA28MMA_64x256x16_F32BF16BF16_SSILNSO_5MajorE0ELSQ_0ELNSO_7ScaleInE1ELSR_1EEEEEENS4_6LayoutINS5_IJSC_SC_SC_EEENS5_IJNSA_ILi0EEESW_SW_EEEEENS5_IJNS4_10UnderscoreESZ_SZ_EEEEENS4_13SM90_TMA_LOADENS4_14ComposedLayoutINS4_7SwizzleILi3ELi4ELi3EEENS4_18smem_ptr_flag_bitsILi16EEENSU_INS5_IJNSA_ILi8EEESG_EEENS5_IJSG_SC_EEEEEEEvNS4_8identityENS4_23SM90_TMA_LOAD_MULTICASTES1C_vS1D_EENS_8epilogue10collective6detail29Sm90TmaWarpSpecializedAdapterINS1H_15DefaultEpilogueISJ_SK_SK_NS1G_6thread17LinearCombinationISJ_Li1EffLNS1L_9ScaleType4KindE0ELNS_15FloatRoundStyleE2ESJ_EENS1_15EpilogueDefaultEEEEEvvEEEEvNT_6ParamsE)
        /*0014*/ 	.word	0x00000008


	//----- nvinfo : EIATTR_MIN_STACK_SIZE
	.align		4
.L_17:
        /*0018*/ 	.byte	0x04, 0x12
        /*001a*/ 	.short	(.L_19 - .L_18)
	.align		4
.L_18:
        /*001c*/ 	.word	index@(_ZN7cutlass13device_kernelINS_4gemm6kernel13GemmUniversalIN4cute5tupleIJiiiiEEENS1_10collective13CollectiveMmaINS1_34MainloopSm90TmaGmmaWarpSpecializedILi5ENS5_IJNS4_1CILi4EEENSA_ILi1EEESC_EEENS1_32KernelTmaWarpSpecializedPingpongEEENS5_IJNSA_ILi64EEENSA_ILi256EEESG_EEENS_10bfloat16_tENS5_IJlSC_lEEESJ_SK_NS4_8TiledMMAINS4_8MMA_AtomIJNS4_4SM904GMMA28MMA_64x256x16_F32BF16BF16_SSILNSO_5MajorE0ELSQ_0ELNSO_7ScaleInE1ELSR_1EEEEEENS4_6LayoutINS5_IJSC_SC_SC_EEENS5_IJNSA_ILi0EEESW_SW_EEEEENS5_IJNS4_10UnderscoreESZ_SZ_EEEEENS4_13SM90_TMA_LOADENS4_14ComposedLayoutINS4_7SwizzleILi3ELi4ELi3EEENS4_18smem_ptr_flag_bitsILi16EEENSU_INS5_IJNSA_ILi8EEESG_EEENS5_IJSG_SC_EEEEEEEvNS4_8identityENS4_23SM90_TMA_LOAD_MULTICASTES1C_vS1D_EENS_8epilogue10collective6detail29Sm90TmaWarpSpecializedAdapterINS1H_15DefaultEpilogueISJ_SK_SK_NS1G_6thread17LinearCombinationISJ_Li1EffLNS1L_9ScaleType4KindE0ELNS_15FloatRoundStyleE2ESJ_EENS1_15EpilogueDefaultEEEEEvvEEEEvNT_6ParamsE)
        /*0020*/ 	.word	0x00000008
.L_19:


//--------------------- .nv.compat                --------------------------
	.section	.nv.compat,"",@"SHT_CUDA_COMPAT_INFO"
	.align	4
        /*0000*/ 	.byte	0x02, 0x09, 0x01, 0x00, 0x02, 0x02, 0x04, 0x00, 0x02, 0x05, 0x05, 0x00, 0x03, 0x07, 0x01, 0x01
        /*0010*/ 	.byte	0x02, 0x03, 0x01, 0x00, 0x02, 0x06, 0x01, 0x00, 0x04, 0x0b, 0x08, 0x00, 0x00, 0x00, 0x00, 0x00
        /*0020*/ 	.byte	0x00, 0x00, 0x00, 0x00


//--------------------- .nv.info._ZN7cutlass13device_kernelINS_4gemm6kernel13GemmUniversalIN4cute5tupleIJiiiiEEENS1_10collective13CollectiveMmaINS1_34MainloopSm90TmaGmmaWarpSpecializedILi5ENS5_IJNS4_1CILi4EEENSA_ILi1EEESC_EEENS1_32KernelTmaWarpSpecializedPingpongEEENS5_IJNSA_ILi64EEENSA_ILi256EEESG_EEENS_10bfloat16_tENS5_IJlSC_lEEESJ_SK_NS4_8TiledMMAINS4_8MMA_AtomIJNS4_4SM904GMMA28MMA_64x256x16_F32BF16BF16_SSILNSO_5MajorE0ELSQ_0ELNSO_7ScaleInE1ELSR_1EEEEEENS4_6LayoutINS5_IJSC_SC_SC_EEENS5_IJNSA_ILi0EEESW_SW_EEEEENS5_IJNS4_10UnderscoreESZ_SZ_EEEEENS4_13SM90_TMA_LOADENS4_14ComposedLayoutINS4_7SwizzleILi3ELi4ELi3EEENS4_18smem_ptr_flag_bitsILi16EEENSU_INS5_IJNSA_ILi8EEESG_EEENS5_IJSG_SC_EEEEEEEvNS4_8identityENS4_23SM90_TMA_LOAD_MULTICASTES1C_vS1D_EENS_8epilogue10collective6detail29Sm90TmaWarpSpecializedAdapterINS1H_15DefaultEpilogueISJ_SK_SK_NS1G_6thread17LinearCombinationISJ_Li1EffLNS1L_9ScaleType4KindE0ELNS_15FloatRoundStyleE2ESJ_EENS1_15EpilogueDefaultEEEEEvvEEEEvNT_6ParamsE --------------------------
	.section	.nv.info._ZN7cutlass13device_kernelINS_4gemm6kernel13GemmUniversalIN4cute5tupleIJiiiiEEENS1_10collective13CollectiveMmaINS1_34MainloopSm90TmaGmmaWarpSpecializedILi5ENS5_IJNS4_1CILi4EEENSA_ILi1EEESC_EEENS1_32KernelTmaWarpSpecializedPingpongEEENS5_IJNSA_ILi64EEENSA_ILi256EEESG_EEENS_10bfloat16_tENS5_IJlSC_lEEESJ_SK_NS4_8TiledMMAINS4_8MMA_AtomIJNS4_4SM904GMMA28MMA_64x256x16_F32BF16BF16_SSILNSO_5MajorE0ELSQ_0ELNSO_7ScaleInE1ELSR_1EEEEEENS4_6LayoutINS5_IJSC_SC_SC_EEENS5_IJNSA_ILi0EEESW_SW_EEEEENS5_IJNS4_10UnderscoreESZ_SZ_EEEEENS4_13SM90_TMA_LOADENS4_14ComposedLayoutINS4_7SwizzleILi3ELi4ELi3EEENS4_18smem_ptr_flag_bitsILi16EEENSU_INS5_IJNSA_ILi8EEESG_EEENS5_IJSG_SC_EEEEEEEvNS4_8identityENS4_23SM90_TMA_LOAD_MULTICASTES1C_vS1D_EENS_8epilogue10collective6detail29Sm90TmaWarpSpecializedAdapterINS1H_15DefaultEpilogueISJ_SK_SK_NS1G_6thread17LinearCombinationISJ_Li1EffLNS1L_9ScaleType4KindE0ELNS_15FloatRoundStyleE2ESJ_EENS1_15EpilogueDefaultEEEEEvvEEEEvNT_6ParamsE,"",@"SHT_CUDA_INFO"
	.sectionflags	@""
	.align	4


	//----- nvinfo : EIATTR_CUDA_API_VERSION
	.align		4
        /*0000*/ 	.byte	0x04, 0x37
        /*0002*/ 	.short	(.L_21 - .L_20)
.L_20:
        /*0004*/ 	.word	0x00000082


	//----- nvinfo : EIATTR_KPARAM_INFO
	.align		4
.L_21:
        /*0008*/ 	.byte	0x04, 0x17
        /*000a*/ 	.short	(.L_23 - .L_22)
.L_22:
        /*000c*/ 	.word	0x00000000
        /*0010*/ 	.short	0x0000
        /*0012*/ 	.short	0x0070
        /*0014*/ 	.byte	0x00, 0xf0, 0x01, 0x10


	//----- nvinfo : EIATTR_SPARSE_MMA_MASK
	.align		4
.L_23:
        /*0018*/ 	.byte	0x03, 0x50
        /*001a*/ 	.short	0x0000


	//----- nvinfo : EIATTR_MAXREG_COUNT
	.align		4
        /*001c*/ 	.byte	0x03, 0x1b
        /*001e*/ 	.short	0x00a8


	//----- nvinfo : EIATTR_NUM_BARRIERS
	.align		4
        /*0020*/ 	.byte	0x02, 0x4c
        /*0022*/ 	.byte	0x01
	.zero		1


	//----- nvinfo : EIATTR_EXTERNS
	.align		4
        /*0024*/ 	.byte	0x04, 0x0f
        /*0026*/ 	.short	(.L_25 - .L_24)


	//   ....[0]....
	.align		4
.L_24:
        /*0028*/ 	.word	index@(__assertfail)


	//----- nvinfo : EIATTR_ANNOTATIONS
	.align		4
.L_25:
        /*002c*/ 	.byte	0x04, 0x55
        /*002e*/ 	.short	(.L_27 - .L_26)


	//   ....[0]....
.L_26:
        /*0030*/ 	.word	0x00000001
        /*0034*/ 	.byte	0xf0, 0x0d, 0x00, 0x00, 0x01, 0x00, 0x00, 0x00, 0x90, 0x9f, 0x00, 0x00, 0x01, 0x00, 0x00, 0x00
        /*0044*/ 	.byte	0x10, 0xac, 0x00, 0x00


	//----- nvinfo : EIATTR_MERCURY_ISA_VERSION
	.align		4
.L_27:
        /*0048*/ 	.byte	0x03, 0x5f
        /*004a*/ 	.short	0x0101


	//----- nvinfo : EIATTR_INT_WARP_WIDE_INSTR_OFFSETS
	.align		4
        /*004c*/ 	.byte	0x04, 0x31
        /*004e*/ 	.short	(.L_29 - .L_28)


	//   ....[0]....
.L_28:
        /*0050*/ 	.word	0x000005c0


	//   ....[1]....
        /*0054*/ 	.word	0x000005e0


	//   ....[2]....
        /*0058*/ 	.word	0x00000600


	//   ....[3]....
        /*005c*/ 	.word	0x000006f0


	//   ....[4]....
        /*0060*/ 	.word	0x00000710


	//   ....[5]....
        /*0064*/ 	.word	0x00000720


	//   ....[6]....
        /*0068*/ 	.word	0x000007d0


	//   ....[7]....
        /*006c*/ 	.word	0x00000820


	//   ....[8]....
        /*0070*/ 	.word	0x000020c0


	//----- nvinfo : EIATTR_COOP_GROUP_MASK_REGIDS
	.align		4
.L_29:
        /*0074*/ 	.byte	0x04, 0x29
        /*0076*/ 	.short	(.L_31 - .L_30)


	//   ....[0]....
.L_30:
        /*0078*/ 	.word	0xffffffff


	//   ....[1]....
        /*007c*/ 	.word	0xffffffff


	//   ....[2]....
        /*0080*/ 	.word	0xffffffff


	//   ....[3]....
        /*0084*/ 	.word	0xffffffff


	//   ....[4]....
        /*0088*/ 	.word	0xffffffff


	//   ....[5]....
        /*008c*/ 	.word	0xffffffff


	//   ....[6]....
        /*0090*/ 	.word	0xffffffff


	//----- nvinfo : EIATTR_COOP_GROUP_INSTR_OFFSETS
	.align		4
.L_31:
        /*0094*/ 	.byte	0x04, 0x28
        /*0096*/ 	.short	(.L_33 - .L_32)


	//   ....[0]....
.L_32:
        /*0098*/ 	.word	0x00000070


	//   ....[1]....
        /*009c*/ 	.word	0x00000080


	//   ....[2]....
        /*00a0*/ 	.word	0x00000140


	//   ....[3]....
        /*00a4*/ 	.word	0x00000350


	//   ....[4]....
        /*00a8*/ 	.word	0x00000390


	//   ....[5]....
        /*00ac*/ 	.word	0x00000740


	//   ....[6]....
        /*00b0*/ 	.word	0x00000990


	//----- nvinfo : EIATTR_REG_RECONFIG
	.align		4
.L_33:
        /*00b4*/ 	.byte	0x01, 0x54
	.zero		2


	//----- nvinfo : EIATTR_SYSCALL_OFFSETS
	.align		4
        /*00b8*/ 	.byte	0x04, 0x46
        /*00ba*/ 	.short	(.L_35 - .L_34)


	//   ....[0]....
.L_34:
        /*00bc*/ 	.word	0x00001820


	//----- nvinfo : EIATTR_MBARRIER_INSTR_OFFSETS
	.align		4
.L_35:
        /*00c0*/ 	.byte	0x04, 0x39
        /*00c2*/ 	.short	(.L_37 - .L_36)


	//   ....[0]....
.L_36:
        /*00c4*/ 	.word	0x00000280
        /*00c8*/ 	.word	0x000000ff
        /*00cc*/ 	.word	0x00000000
        /*00d0*/ 	.short	0x0100
        /*00d2*/ 	.byte	0x08
	.zero		1


	//   ....[1]....
        /*00d4*/ 	.word	0x00000290
        /*00d8*/ 	.word	0x000000ff
        /*00dc*/ 	.word	0x00000028
        /*00e0*/ 	.short	0x0100
        /*00e2*/ 	.byte	0x08
	.zero		1


	//   ....[2]....
        /*00e4*/ 	.word	0x000002a0
        /*00e8*/ 	.word	0x000000ff
        /*00ec*/ 	.word	0x00000008
        /*00f0*/ 	.short	0x0100
        /*00f2*/ 	.byte	0x08
	.zero		1


	//   ....[3]....
        /*00f4*/ 	.word	0x000002b0
        /*00f8*/ 	.word	0x000000ff
        /*00fc*/ 	.word	0x00000030
        /*0100*/ 	.short	0x0100
        /*0102*/ 	.byte	0x08
	.zero		1


	//   ....[4]....
        /*0104*/ 	.word	0x000002c0
        /*0108*/ 	.word	0x000000ff
        /*010c*/ 	.word	0x00000010
        /*0110*/ 	.short	0x0100
        /*0112*/ 	.byte	0x08
	.zero		1


	//   ....[5]....
        /*0114*/ 	.word	0x000002d0
        /*0118*/ 	.word	0x000000ff
        /*011c*/ 	.word	0x00000038
        /*0120*/ 	.short	0x0100
        /*0122*/ 	.byte	0x08
	.zero		1


	//   ....[6]....
        /*0124*/ 	.word	0x000002e0
        /*0128*/ 	.word	0x000000ff
        /*012c*/ 	.word	0x00000018
        /*0130*/ 	.short	0x0100
        /*0132*/ 	.byte	0x08
	.zero		1


	//   ....[7]....
        /*0134*/ 	.word	0x000002f0
        /*0138*/ 	.word	0x000000ff
        /*013c*/ 	.word	0x00000040
        /*0140*/ 	.short	0x0100
        /*0142*/ 	.byte	0x08
	.zero		1


	//   ....[8]....
        /*0144*/ 	.word	0x00000300
        /*0148*/ 	.word	0x000000ff
        /*014c*/ 	.word	0x00000020
        /*0150*/ 	.short	0x0100
        /*0152*/ 	.byte	0x08
	.zero		1


	//   ....[9]....
        /*0154*/ 	.word	0x00000310
        /*0158*/ 	.word	0x000000ff
        /*015c*/ 	.word	0x00000048
        /*0160*/ 	.short	0x0100
        /*0162*/ 	.byte	0x08
	.zero		1


	//   ....[10]....
        /*0164*/ 	.word	0x00000850
        /*0168*/ 	.word	0x000000ff
        /*016c*/ 	.word	0x00000080
        /*0170*/ 	.short	0x0100
        /*0172*/ 	.byte	0x08
	.zero		1


	//   ....[11]....
        /*0174*/ 	.word	0x000008e0
        /*0178*/ 	.word	0x000000ff
        /*017c*/ 	.word	0x00000088
        /*0180*/ 	.short	0x0100
        /*0182*/ 	.byte	0x08
	.zero		1


	//   ....[12]....
        /*0184*/ 	.word	0x00000910
        /*0188*/ 	.word	0x000000ff
        /*018c*/ 	.word	0x00000060
        /*0190*/ 	.short	0x0100
        /*0192*/ 	.byte	0x09
	.zero		1


	//   ....[13]....
        /*0194*/ 	.word	0x00000920
        /*0198*/ 	.word	0x000000ff
        /*019c*/ 	.word	0x00000068
        /*01a0*/ 	.short	0x0100
        /*01a2*/ 	.byte	0x09
	.zero		1


	//   ....[14]....
        /*01a4*/ 	.word	0x00000930
        /*01a8*/ 	.word	0x000000ff
        /*01ac*/ 	.word	0x00000070
        /*01b0*/ 	.short	0x0100
        /*01b2*/ 	.byte	0x09
	.zero		1


	//   ....[15]....
        /*01b4*/ 	.word	0x00000940
        /*01b8*/ 	.word	0x000000ff
        /*01bc*/ 	.word	0x00000078
        /*01c0*/ 	.short	0x0100
        /*01c2*/ 	.byte	0x09
	.zero		1


	//   ....[16]....
        /*01c4*/ 	.word	0x00001700
        /*01c8*/ 	.word	0x0000009f
        /*01cc*/ 	.word	0x00000000
        /*01d0*/ 	.short	0x010a
        /*01d2*/ 	.byte	0x2a
	.zero		1


	//   ....[17]....
        /*01d4*/ 	.word	0x000018a0
        /*01d8*/ 	.word	0x00000003
        /*01dc*/ 	.word	0x00000000
        /*01e0*/ 	.short	0x010a
        /*01e2*/ 	.byte	0x3f
	.zero		1


	//   ....[18]....
        /*01e4*/ 	.word	0x00001900
        /*01e8*/ 	.word	0x00000003
        /*01ec*/ 	.word	0x00000000
        /*01f0*/ 	.short	0x010a
        /*01f2*/ 	.byte	0x3f
	.zero		1


	//   ....[19]....
        /*01f4*/ 	.word	0x00001c90
        /*01f8*/ 	.word	0x000000ff
        /*01fc*/ 	.word	0x00000000
        /*0200*/ 	.short	0x010a
        /*0202*/ 	.byte	0x04
	.zero		1


	//   ....[20]....
        /*0204*/ 	.word	0x00001cd0
        /*0208*/ 	.word	0x000000ff
        /*020c*/ 	.word	0x00000000
        /*0210*/ 	.short	0x010a
        /*0212*/ 	.byte	0x04
	.zero		1


	//   ....[21]....
        /*0214*/ 	.word	0x00001f60
        /*0218*/ 	.word	0x00000005
        /*021c*/ 	.word	0x00000000
        /*0220*/ 	.short	0x0101
        /*0222*/ 	.byte	0x3f
	.zero		1


	//   ....[22]....
        /*0224*/ 	.word	0x00002060
        /*0228*/ 	.word	0x000000a0
        /*022c*/ 	.word	0x00000000
        /*0230*/ 	.short	0x0101
        /*0232*/ 	.byte	0x2d
	.zero		1


	//   ....[23]....
        /*0234*/ 	.word	0x00002160
        /*0238*/ 	.word	0x00000003
        /*023c*/ 	.word	0x00000000
        /*0240*/ 	.short	0x0101
        /*0242*/ 	.byte	0x3f
	.zero		1


	//   ....[24]....
        /*0244*/ 	.word	0x00002220
        /*0248*/ 	.word	0x0000009f
        /*024c*/ 	.word	0x00000010
        /*0250*/ 	.short	0x010a
        /*0252*/ 	.byte	0x2a
	.zero		1


	//   ....[25]....
        /*0254*/ 	.word	0x00009fb0
        /*0258*/ 	.word	0x000000a2
        /*025c*/ 	.word	0x00000000
        /*0260*/ 	.short	0x0101
        /*0262*/ 	.byte	0x2d
	.zero		1


	//   ....[26]....
        /*0264*/ 	.word	0x0000a960
        /*0268*/ 	.word	0x0000000c
        /*026c*/ 	.word	0x00000028
        /*0270*/ 	.short	0x010a
        /*0272*/ 	.byte	0x3f
	.zero		1


	//   ....[27]....
        /*0274*/ 	.word	0x0000ad20
        /*0278*/ 	.word	0x00000004
        /*027c*/ 	.word	0x00000088
        /*0280*/ 	.short	0x0101
        /*0282*/ 	.byte	0x3f
	.zero		1


	//   ....[28]....
        /*0284*/ 	.word	0x0000b4b0
        /*0288*/ 	.word	0x00000007
        /*028c*/ 	.word	0x00000000
        /*0290*/ 	.short	0x010a
        /*0292*/ 	.byte	0x3f
	.zero		1


	//   ....[29]....
        /*0294*/ 	.word	0x0000b530
        /*0298*/ 	.word	0x00000009
        /*029c*/ 	.word	0x00000000
        /*02a0*/ 	.short	0x010a
        /*02a2*/ 	.byte	0x3f
	.zero		1


	//   ....[30]....
        /*02a4*/ 	.word	0x0000b5c0
        /*02a8*/ 	.word	0x00000006
        /*02ac*/ 	.word	0x00000000
        /*02b0*/ 	.short	0x010a
        /*02b2*/ 	.byte	0x3f
	.zero		1


	//   ....[31]....
        /*02b4*/ 	.word	0x0000b650
        /*02b8*/ 	.word	0x00000009
        /*02bc*/ 	.word	0x00000000
        /*02c0*/ 	.short	0x010a
        /*02c2*/ 	.byte	0x3f
	.zero		1


	//   ....[32]....
        /*02c4*/ 	.word	0x0000b6e0
        /*02c8*/ 	.word	0x00000003
        /*02cc*/ 	.word	0x00000000
        /*02d0*/ 	.short	0x010a
        /*02d2*/ 	.byte	0x3f
	.zero		1


	//   ....[33]....
        /*02d4*/ 	.word	0x0000b740
        /*02d8*/ 	.word	0x000000a1
        /*02dc*/ 	.word	0x00000000
        /*02e0*/ 	.short	0x010a
        /*02e2*/ 	.byte	0x3f
	.zero		1


	//   ....[34]....
        /*02e4*/ 	.word	0x0000b790
        /*02e8*/ 	.word	0x00000003
        /*02ec*/ 	.word	0x00000000
        /*02f0*/ 	.short	0x010a
        /*02f2*/ 	.byte	0x3f
	.zero		1


	//   ....[35]....
        /*02f4*/ 	.word	0x0000b7f0
        /*02f8*/ 	.word	0x00000005
        /*02fc*/ 	.word	0x00000000
        /*0300*/ 	.short	0x010a
        /*0302*/ 	.byte	0x3f
	.zero		1


	//   ....[36]....
        /*0304*/ 	.word	0x0000b840
        /*0308*/ 	.word	0x000000a1
        /*030c*/ 	.word	0x00000010
        /*0310*/ 	.short	0x010a
        /*0312*/ 	.byte	0x3f
	.zero		1


	//   ....[37]....
        /*0314*/ 	.word	0x0000b910
        /*0318*/ 	.word	0x0000000c
        /*031c*/ 	.word	0x00000028
        /*0320*/ 	.short	0x010a
        /*0322*/ 	.byte	0x3f
	.zero		1


	//   ....[38]....
        /*0324*/ 	.word	0x0000b9e0
        /*0328*/ 	.word	0x00000007
        /*032c*/ 	.word	0x00000000
        /*0330*/ 	.short	0x010a
        /*0332*/ 	.byte	0x3f
	.zero		1


	//   ....[39]....
        /*0334*/ 	.word	0x0000ba30
        /*0338*/ 	.word	0x00000009
        /*033c*/ 	.word	0x00000000
        /*0340*/ 	.short	0x010a
        /*0342*/ 	.byte	0x3f
	.zero		1


	//   ....[40]....
        /*0344*/ 	.word	0x0000ba80
        /*0348*/ 	.word	0x00000006
        /*034c*/ 	.word	0x00000000
        /*0350*/ 	.short	0x010a
        /*0352*/ 	.byte	0x3f
	.zero		1


	//   ....[41]....
        /*0354*/ 	.word	0x0000bad0
        /*0358*/ 	.word	0x00000009
        /*035c*/ 	.word	0x00000000
        /*0360*/ 	.short	0x010a
        /*0362*/ 	.byte	0x3f
	.zero		1


	//----- nvinfo : EIATTR_NUM_MBARRIERS
	.align		4
.L_37:
        /*0364*/ 	.byte	0x03, 0x38
        /*0366*/ 	.short	0x0010


	//----- nvinfo : EIATTR_EXIT_INSTR_OFFSETS
	.align		4
        /*0368*/ 	.byte	0x04, 0x1c
        /*036a*/ 	.short	(.L_39 - .L_38)


	//   ....[0]....
.L_38:
        /*036c*/ 	.word	0x00001430


	//   ....[1]....
        /*0370*/ 	.word	0x00001490


	//   ....[2]....
        /*0374*/ 	.word	0x0000a640


	//   ....[3]....
        /*0378*/ 	.word	0x0000a670


	//   ....[4]....
        /*037c*/ 	.word	0x0000b730


	//----- nvinfo : EIATTR_MAX_THREADS
	.align		4
.L_39:
        /*0380*/ 	.byte	0x04, 0x05
        /*0382*/ 	.short	(.L_41 - .L_40)
.L_40:
        /*0384*/ 	.word	0x00000180
        /*0388*/ 	.word	0x00000001
        /*038c*/ 	.word	0x00000001


	//----- nvinfo : EIATTR_CRS_STACK_SIZE
	.align		4
.L_41:
        /*0390*/ 	.byte	0x04, 0x1e
        /*0392*/ 	.short	(.L_43 - .L_42)
.L_42:
        /*0394*/ 	.word	0x00000000


	//----- nvinfo : EIATTR_CBANK_PARAM_SIZE
	.align		4
.L_43:
        /*0398*/ 	.byte	0x03, 0x19
        /*039a*/ 	.short	0x0470


	//----- nvinfo : EIATTR_PARAM_CBANK
	.align		4
        /*039c*/ 	.byte	0x04, 0x0a
        /*039e*/ 	.short	(.L_45 - .L_44)
	.align		4
.L_44:
        /*03a0*/ 	.word	index@(.nv.constant0._ZN7cutlass13device_kernelINS_4gemm6kernel13GemmUniversalIN4cute5tupleIJiiiiEEENS1_10collective13CollectiveMmaINS1_34MainloopSm90TmaGmmaWarpSpecializedILi5ENS5_IJNS4_1CILi4EEENSA_ILi1EEESC_EEENS1_32KernelTmaWarpSpecializedPingpongEEENS5_IJNSA_ILi64EEENSA_ILi256EEESG_EEENS_10bfloat16_tENS5_IJlSC_lEEESJ_SK_NS4_8TiledMMAINS4_8MMA_AtomIJNS4_4SM904GMMA28MMA_64x256x16_F32BF16BF16_SSILNSO_5MajorE0ELSQ_0ELNSO_7ScaleInE1ELSR_1EEEEEENS4_6LayoutINS5_IJSC_SC_SC_EEENS5_IJNSA_ILi0EEESW_SW_EEEEENS5_IJNS4_10UnderscoreESZ_SZ_EEEEENS4_13SM90_TMA_LOADENS4_14ComposedLayoutINS4_7SwizzleILi3ELi4ELi3EEENS4_18smem_ptr_flag_bitsILi16EEENSU_INS5_IJNSA_ILi8EEESG_EEENS5_IJSG_SC_EEEEEEEvNS4_8identityENS4_23SM90_TMA_LOAD_MULTICASTES1C_vS1D_EENS_8epilogue10collective6detail29Sm90TmaWarpSpecializedAdapterINS1H_15DefaultEpilogueISJ_SK_SK_NS1G_6thread17LinearCombinationISJ_Li1EffLNS1L_9ScaleType4KindE0ELNS_15FloatRoundStyleE2ESJ_EENS1_15EpilogueDefaultEEEEEvvEEEEvNT_6ParamsE)
        /*03a4*/ 	.short	0x0210
        /*03a6*/ 	.short	0x0470


	//----- nvinfo : EIATTR_SW_WAR
	.align		4
.L_45:
        /*03a8*/ 	.byte	0x04, 0x36
        /*03aa*/ 	.short	(.L_47 - .L_46)
.L_46:
        /*03ac*/ 	.word	0x00000008
.L_47:


//--------------------- .nv.callgraph             --------------------------
	.section	.nv.callgraph,"",@"SHT_CUDA_CALLGRAPH"
	.align	4
	.sectionentsize	8
	.align		4
        /*0000*/ 	.word	0x00000000
	.align		4
        /*0004*/ 	.word	0xffffffff
	.align		4
        /*0008*/ 	.word	index@(_ZN7cutlass13device_kernelINS_4gemm6kernel13GemmUniversalIN4cute5tupleIJiiiiEEENS1_10collective13CollectiveMmaINS1_34MainloopSm90TmaGmmaWarpSpecializedILi5ENS5_IJNS4_1CILi4EEENSA_ILi1EEESC_EEENS1_32KernelTmaWarpSpecializedPingpongEEENS5_IJNSA_ILi64EEENSA_ILi256EEESG_EEENS_10bfloat16_tENS5_IJlSC_lEEESJ_SK_NS4_8TiledMMAINS4_8MMA_AtomIJNS4_4SM904GMMA28MMA_64x256x16_F32BF16BF16_SSILNSO_5MajorE0ELSQ_0ELNSO_7ScaleInE1ELSR_1EEEEEENS4_6LayoutINS5_IJSC_SC_SC_EEENS5_IJNSA_ILi0EEESW_SW_EEEEENS5_IJNS4_10UnderscoreESZ_SZ_EEEEENS4_13SM90_TMA_LOADENS4_14ComposedLayoutINS4_7SwizzleILi3ELi4ELi3EEENS4_18smem_ptr_flag_bitsILi16EEENSU_INS5_IJNSA_ILi8EEESG_EEENS5_IJSG_SC_EEEEEEEvNS4_8identityENS4_23SM90_TMA_LOAD_MULTICASTES1C_vS1D_EENS_8epilogue10collective6detail29Sm90TmaWarpSpecializedAdapterINS1H_15DefaultEpilogueISJ_SK_SK_NS1G_6thread17LinearCombinationISJ_Li1EffLNS1L_9ScaleType4KindE0ELNS_15FloatRoundStyleE2ESJ_EENS1_15EpilogueDefaultEEEEEvvEEEEvNT_6ParamsE)
	.align		4
        /*000c*/ 	.word	index@(__assertfail)
	.align		4
        /*0010*/ 	.word	0x00000000
	.align		4
        /*0014*/ 	.word	0xfffffffe
	.align		4
        /*0018*/ 	.word	0x00000000
	.align		4
        /*001c*/ 	.word	0xfffffffd
	.align		4
        /*0020*/ 	.word	0x00000000
	.align		4
        /*0024*/ 	.word	0xfffffffc


//--------------------- .nv.constant4             --------------------------
	.section	.nv.constant4,"a",@progbits
	.align	8
	.align		8
.nv.constant4:
        /*0000*/ 	.dword	__assertfail
	.align		8
        /*0008*/ 	.dword	__unnamed_1
	.align		8
        /*0010*/ 	.dword	_ZN40_INTERNAL_be749212_4_k_cu_b8d8c30b_266324cuda3std3__45__cpo5beginE
	.align		8
        /*0018*/ 	.dword	_ZN40_INTERNAL_be749212_4_k_cu_b8d8c30b_266324cuda3std3__45__cpo3endE
	.align		8
        /*0020*/ 	.dword	_ZN40_INTERNAL_be749212_4_k_cu_b8d8c30b_266324cuda3std3__45__cpo6cbeginE
	.align		8
        /*0028*/ 	.dword	_ZN40_INTERNAL_be749212_4_k_cu_b8d8c30b_266324cuda3std3__45__cpo4cendE
	.align		8
        /*0030*/ 	.dword	_ZN40_INTERNAL_be749212_4_k_cu_b8d8c30b_266324cuda3std3__442_GLOBAL__N__be749212_4_k_cu_b8d8c30b_266326ignoreE
	.align		8
        /*0038*/ 	.dword	_ZN40_INTERNAL_be749212_4_k_cu_b8d8c30b_266324cuda3std3__419piecewise_constructE
	.align		8
        /*0040*/ 	.dword	_ZN40_INTERNAL_be749212_4_k_cu_b8d8c30b_266324cuda3std3__48in_placeE
	.align		8
        /*0048*/ 	.dword	_ZN40_INTERNAL_be749212_4_k_cu_b8d8c30b_266324cuda3std6ranges3__45__cpo4swapE
	.align		8
        /*0050*/ 	.dword	_ZN40_INTERNAL_be749212_4_k_cu_b8d8c30b_266324cuda3std6ranges3__45__cpo9iter_moveE
	.align		8
        /*0058*/ 	.dword	_ZN40_INTERNAL_be749212_4_k_cu_b8d8c30b_266324cute7productE
	.align		8
        /*0060*/ 	.dword	_ZN40_INTERNAL_be749212_4_k_cu_b8d8c30b_266324cute1_E
	.align		8
        /*0068*/ 	.dword	$str$22
	.align		8
        /*0070*/ 	.dword	$str$23


//--------------------- .text._ZN7cutlass13device_kernelINS_4gemm6kernel13GemmUniversalIN4cute5tupleIJiiiiEEENS1_10collective13CollectiveMmaINS1_34MainloopSm90TmaGmmaWarpSpecializedILi5ENS5_IJNS4_1CILi4EEENSA_ILi1EEESC_EEENS1_32KernelTmaWarpSpecializedPingpongEEENS5_IJNSA_ILi64EEENSA_ILi256EEESG_EEENS_10bfloat16_tENS5_IJlSC_lEEESJ_SK_NS4_8TiledMMAINS4_8MMA_AtomIJNS4_4SM904GMMA28MMA_64x256x16_F32BF16BF16_SSILNSO_5MajorE0ELSQ_0ELNSO_7ScaleInE1ELSR_1EEEEEENS4_6LayoutINS5_IJSC_SC_SC_EEENS5_IJNSA_ILi0EEESW_SW_EEEEENS5_IJNS4_10UnderscoreESZ_SZ_EEEEENS4_13SM90_TMA_LOADENS4_14ComposedLayoutINS4_7SwizzleILi3ELi4ELi3EEENS4_18smem_ptr_flag_bitsILi16EEENSU_INS5_IJNSA_ILi8EEESG_EEENS5_IJSG_SC_EEEEEEEvNS4_8identityENS4_23SM90_TMA_LOAD_MULTICASTES1C_vS1D_EENS_8epilogue10collective6detail29Sm90TmaWarpSpecializedAdapterINS1H_15DefaultEpilogueISJ_SK_SK_NS1G_6thread17LinearCombinationISJ_Li1EffLNS1L_9ScaleType4KindE0ELNS_15FloatRoundStyleE2ESJ_EENS1_15EpilogueDefaultEEEEEvvEEEEvNT_6ParamsE --------------------------
	.section	.text._ZN7cutlass13device_kernelINS_4gemm6kernel13GemmUniversalIN4cute5tupleIJiiiiEEENS1_10collective13CollectiveMmaINS1_34MainloopSm90TmaGmmaWarpSpecializedILi5ENS5_IJNS4_1CILi4EEENSA_ILi1EEESC_EEENS1_32KernelTmaWarpSpecializedPingpongEEENS5_IJNSA_ILi64EEENSA_ILi256EEESG_EEENS_10bfloat16_tENS5_IJlSC_lEEESJ_SK_NS4_8TiledMMAINS4_8MMA_AtomIJNS4_4SM904GMMA28MMA_64x256x16_F32BF16BF16_SSILNSO_5MajorE0ELSQ_0ELNSO_7ScaleInE1ELSR_1EEEEEENS4_6LayoutINS5_IJSC_SC_SC_EEENS5_IJNSA_ILi0EEESW_SW_EEEEENS5_IJNS4_10UnderscoreESZ_SZ_EEEEENS4_13SM90_TMA_LOADENS4_14ComposedLayoutINS4_7SwizzleILi3ELi4ELi3EEENS4_18smem_ptr_flag_bitsILi16EEENSU_INS5_IJNSA_ILi8EEESG_EEENS5_IJSG_SC_EEEEEEEvNS4_8identityENS4_23SM90_TMA_LOAD_MULTICASTES1C_vS1D_EENS_8epilogue10collective6detail29Sm90TmaWarpSpecializedAdapterINS1H_15DefaultEpilogueISJ_SK_SK_NS1G_6thread17LinearCombinationISJ_Li1EffLNS1L_9ScaleType4KindE0ELNS_15FloatRoundStyleE2ESJ_EENS1_15EpilogueDefaultEEEEEvvEEEEvNT_6ParamsE,"ax",@progbits
	.align	128
.text._ZN7cutlass13device_kernelINS_4gemm6kernel13GemmUniversalIN4cute5tupleIJiiiiEEENS1_10collective13CollectiveMmaINS1_34MainloopSm90TmaGmmaWarpSpecializedILi5ENS5_IJNS4_1CILi4EEENSA_ILi1EEESC_EEENS1_32KernelTmaWarpSpecializedPingpongEEENS5_IJNSA_ILi64EEENSA_ILi256EEESG_EEENS_10bfloat16_tENS5_IJlSC_lEEESJ_SK_NS4_8TiledMMAINS4_8MMA_AtomIJNS4_4SM904GMMA28MMA_64x256x16_F32BF16BF16_SSILNSO_5MajorE0ELSQ_0ELNSO_7ScaleInE1ELSR_1EEEEEENS4_6LayoutINS5_IJSC_SC_SC_EEENS5_IJNSA_ILi0EEESW_SW_EEEEENS5_IJNS4_10UnderscoreESZ_SZ_EEEEENS4_13SM90_TMA_LOADENS4_14ComposedLayoutINS4_7SwizzleILi3ELi4ELi3EEENS4_18smem_ptr_flag_bitsILi16EEENSU_INS5_IJNSA_ILi8EEESG_EEENS5_IJSG_SC_EEEEEEEvNS4_8identityENS4_23SM90_TMA_LOAD_MULTICASTES1C_vS1D_EENS_8epilogue10collective6detail29Sm90TmaWarpSpecializedAdapterINS1H_15DefaultEpilogueISJ_SK_SK_NS1G_6thread17LinearCombinationISJ_Li1EffLNS1L_9ScaleType4KindE0ELNS_15FloatRoundStyleE2ESJ_EENS1_15EpilogueDefaultEEEEEvvEEEEvNT_6ParamsE:
        .type           _ZN7cutlass13device_kernelINS_4gemm6kernel13GemmUniversalIN4cute5tupleIJiiiiEEENS1_10collective13CollectiveMmaINS1_34MainloopSm90TmaGmmaWarpSpecializedILi5ENS5_IJNS4_1CILi4EEENSA_ILi1EEESC_EEENS1_32KernelTmaWarpSpecializedPingpongEEENS5_IJNSA_ILi64EEENSA_ILi256EEESG_EEENS_10bfloat16_tENS5_IJlSC_lEEESJ_SK_NS4_8TiledMMAINS4_8MMA_AtomIJNS4_4SM904GMMA28MMA_64x256x16_F32BF16BF16_SSILNSO_5MajorE0ELSQ_0ELNSO_7ScaleInE1ELSR_1EEEEEENS4_6LayoutINS5_IJSC_SC_SC_EEENS5_IJNSA_ILi0EEESW_SW_EEEEENS5_IJNS4_10UnderscoreESZ_SZ_EEEEENS4_13SM90_TMA_LOADENS4_14ComposedLayoutINS4_7SwizzleILi3ELi4ELi3EEENS4_18smem_ptr_flag_bitsILi16EEENSU_INS5_IJNSA_ILi8EEESG_EEENS5_IJSG_SC_EEEEEEEvNS4_8identityENS4_23SM90_TMA_LOAD_MULTICASTES1C_vS1D_EENS_8epilogue10collective6detail29Sm90TmaWarpSpecializedAdapterINS1H_15DefaultEpilogueISJ_SK_SK_NS1G_6thread17LinearCombinationISJ_Li1EffLNS1L_9ScaleType4KindE0ELNS_15FloatRoundStyleE2ESJ_EENS1_15EpilogueDefaultEEEEEvvEEEEvNT_6ParamsE,@function
        .size           _ZN7cutlass13device_kernelINS_4gemm6kernel13GemmUniversalIN4cute5tupleIJiiiiEEENS1_10collective13CollectiveMmaINS1_34MainloopSm90TmaGmmaWarpSpecializedILi5ENS5_IJNS4_1CILi4EEENSA_ILi1EEESC_EEENS1_32KernelTmaWarpSpecializedPingpongEEENS5_IJNSA_ILi64EEENSA_ILi256EEESG_EEENS_10bfloat16_tENS5_IJlSC_lEEESJ_SK_NS4_8TiledMMAINS4_8MMA_AtomIJNS4_4SM904GMMA28MMA_64x256x16_F32BF16BF16_SSILNSO_5MajorE0ELSQ_0ELNSO_7ScaleInE1ELSR_1EEEEEENS4_6LayoutINS5_IJSC_SC_SC_EEENS5_IJNSA_ILi0EEESW_SW_EEEEENS5_IJNS4_10UnderscoreESZ_SZ_EEEEENS4_13SM90_TMA_LOADENS4_14ComposedLayoutINS4_7SwizzleILi3ELi4ELi3EEENS4_18smem_ptr_flag_bitsILi16EEENSU_INS5_IJNSA_ILi8EEESG_EEENS5_IJSG_SC_EEEEEEEvNS4_8identityENS4_23SM90_TMA_LOAD_MULTICASTES1C_vS1D_EENS_8epilogue10collective6detail29Sm90TmaWarpSpecializedAdapterINS1H_15DefaultEpilogueISJ_SK_SK_NS1G_6thread17LinearCombinationISJ_Li1EffLNS1L_9ScaleType4KindE0ELNS_15FloatRoundStyleE2ESJ_EENS1_15EpilogueDefaultEEEEEvvEEEEvNT_6ParamsE,(.L_x_331 - _ZN7cutlass13device_kernelINS_4gemm6kernel13GemmUniversalIN4cute5tupleIJiiiiEEENS1_10collective13CollectiveMmaINS1_34MainloopSm90TmaGmmaWarpSpecializedILi5ENS5_IJNS4_1CILi4EEENSA_ILi1EEESC_EEENS1_32KernelTmaWarpSpecializedPingpongEEENS5_IJNSA_ILi64EEENSA_ILi256EEESG_EEENS_10bfloat16_tENS5_IJlSC_lEEESJ_SK_NS4_8TiledMMAINS4_8MMA_AtomIJNS4_4SM904GMMA28MMA_64x256x16_F32BF16BF16_SSILNSO_5MajorE0ELSQ_0ELNSO_7ScaleInE1ELSR_1EEEEEENS4_6LayoutINS5_IJSC_SC_SC_EEENS5_IJNSA_ILi0EEESW_SW_EEEEENS5_IJNS4_10UnderscoreESZ_SZ_EEEEENS4_13SM90_TMA_LOADENS4_14ComposedLayoutINS4_7SwizzleILi3ELi4ELi3EEENS4_18smem_ptr_flag_bitsILi16EEENSU_INS5_IJNSA_ILi8EEESG_EEENS5_IJSG_SC_EEEEEEEvNS4_8identityENS4_23SM90_TMA_LOAD_MULTICASTES1C_vS1D_EENS_8epilogue10collective6detail29Sm90TmaWarpSpecializedAdapterINS1H_15DefaultEpilogueISJ_SK_SK_NS1G_6thread17LinearCombinationISJ_Li1EffLNS1L_9ScaleType4KindE0ELNS_15FloatRoundStyleE2ESJ_EENS1_15EpilogueDefaultEEEEEvvEEEEvNT_6ParamsE)
        .other          _ZN7cutlass13device_kernelINS_4gemm6kernel13GemmUniversalIN4cute5tupleIJiiiiEEENS1_10collective13CollectiveMmaINS1_34MainloopSm90TmaGmmaWarpSpecializedILi5ENS5_IJNS4_1CILi4EEENSA_ILi1EEESC_EEENS1_32KernelTmaWarpSpecializedPingpongEEENS5_IJNSA_ILi64EEENSA_ILi256EEESG_EEENS_10bfloat16_tENS5_IJlSC_lEEESJ_SK_NS4_8TiledMMAINS4_8MMA_AtomIJNS4_4SM904GMMA28MMA_64x256x16_F32BF16BF16_SSILNSO_5MajorE0ELSQ_0ELNSO_7ScaleInE1ELSR_1EEEEEENS4_6LayoutINS5_IJSC_SC_SC_EEENS5_IJNSA_ILi0EEESW_SW_EEEEENS5_IJNS4_10UnderscoreESZ_SZ_EEEEENS4_13SM90_TMA_LOADENS4_14ComposedLayoutINS4_7SwizzleILi3ELi4ELi3EEENS4_18smem_ptr_flag_bitsILi16EEENSU_INS5_IJNSA_ILi8EEESG_EEENS5_IJSG_SC_EEEEEEEvNS4_8identityENS4_23SM90_TMA_LOAD_MULTICASTES1C_vS1D_EENS_8epilogue10collective6detail29Sm90TmaWarpSpecializedAdapterINS1H_15DefaultEpilogueISJ_SK_SK_NS1G_6thread17LinearCombinationISJ_Li1EffLNS1L_9ScaleType4KindE0ELNS_15FloatRoundStyleE2ESJ_EENS1_15EpilogueDefaultEEEEEvvEEEEvNT_6ParamsE,@"STO_CUDA_ENTRY STV_DEFAULT"
_ZN7cutlass13device_kernelINS_4gemm6kernel13GemmUniversalIN4cute5tupleIJiiiiEEENS1_10collective13CollectiveMmaINS1_34MainloopSm90TmaGmmaWarpSpecializedILi5ENS5_IJNS4_1CILi4EEENSA_ILi1EEESC_EEENS1_32KernelTmaWarpSpecializedPingpongEEENS5_IJNSA_ILi64EEENSA_ILi256EEESG_EEENS_10bfloat16_tENS5_IJlSC_lEEESJ_SK_NS4_8TiledMMAINS4_8MMA_AtomIJNS4_4SM904GMMA28MMA_64x256x16_F32BF16BF16_SSILNSO_5MajorE0ELSQ_0ELNSO_7ScaleInE1ELSR_1EEEEEENS4_6LayoutINS5_IJSC_SC_SC_EEENS5_IJNSA_ILi0EEESW_SW_EEEEENS5_IJNS4_10UnderscoreESZ_SZ_EEEEENS4_13SM90_TMA_LOADENS4_14ComposedLayoutINS4_7SwizzleILi3ELi4ELi3EEENS4_18smem_ptr_flag_bitsILi16EEENSU_INS5_IJNSA_ILi8EEESG_EEENS5_IJSG_SC_EEEEEEEvNS4_8identityENS4_23SM90_TMA_LOAD_MULTICASTES1C_vS1D_EENS_8epilogue10collective6detail29Sm90TmaWarpSpecializedAdapterINS1H_15DefaultEpilogueISJ_SK_SK_NS1G_6thread17LinearCombinationISJ_Li1EffLNS1L_9ScaleType4KindE0ELNS_15FloatRoundStyleE2ESJ_EENS1_15EpilogueDefaultEEEEEvvEEEEvNT_6ParamsE:
[----:B------:R-:W0:Y:S02]  /*0000*/  LDC R1, c[0x0][0x28] ;  /* 0x00000a00ff017b82 */ /* 0x000e240000000800 */
[----:B0-----:R-:W-:Y:S01]  /*0010*/  VIADD R1, R1, 0xfffffff8 ;  /* 0xfffffff801017836 */ /* 0x001fe20000000000 */
[----:B------:R-:W0:Y:S01]  /*0020*/  S2R R4, SR_TID.X ;  /* 0x0000000000047919 */ /* 0x000e220000002100 */
[----:B------:R-:W-:Y:S01]  /*0030*/  ELECT P0, URZ, PT ;  /* 0x00000000003f782f */ /* 0x000fe20003800000 */
[----:B------:R-:W-:Y:S01]  /*0040*/  BSSY B0, `(.L_x_0) ;  /* 0x000000f000007945 */ /* 0x000fe20003800000 */
[--C-:B0-----:R-:W-:Y:S02]  /*0050*/  SHF.R.U32.HI R2, RZ, 0x5, R4.reuse ;  /* 0x00000005ff027819 */ /* 0x101fe40000011604 */
[----:B------:R-:W-:-:S03]  /*0060*/  SHF.R.U32.HI R7, RZ, 0x7, R4 ;  /* 0x00000007ff077819 */ /* 0x000fc60000011604 */
[----:B------:R-:W0:Y:S04]  /*0070*/  SHFL.IDX PT, R5, R2, RZ, 0x1f ;  /* 0x00001fff02057589 */ /* 0x000e2800000e0000 */
[----:B------:R1:W2:Y:S01]  /*0080*/  SHFL.IDX PT, R10, R7, RZ, 0x1f ;  /* 0x00001fff070a7589 */ /* 0x0002a200000e0000 */
[----:B0-----:R-:W-:-:S13]  /*0090*/  ISETP.NE.OR P0, PT, R5, RZ, !P0 ;  /* 0x000000ff0500720c */ /* 0x001fda0004705670 */
[----:B-12---:R-:W-:Y:S05]  /*00a0*/  @P0 BRA `(.L_x_1) ;  /* 0x0000000000200947 */ /* 0x006fea0003800000 */
[----:B------:R-:W-:Y:S02]  /*00b0*/  ULDC.64 UR4, c[0x0][0x198] ;  /* 0x0000660000047ab9 */ /* 0x000fe40000000a00 */
[----:B------:R-:W-:Y:S02]  /*00c0*/  UIADD3 UR6, UP0, UR4, 0xf0, URZ ;  /* 0x000000f004067890 */ /* 0x000fe4000ff1e03f */
[----:B------:R-:W-:Y:S02]  /*00d0*/  UIADD3 UR4, UP1, UR4, 0x1f0, URZ ;  /* 0x000001f004047890 */ /* 0x000fe4000ff3e03f */
[----:B------:R-:W-:Y:S02]  /*00e0*/  UIADD3.X UR7, URZ, UR5, URZ, UP0, !UPT ;  /* 0x000000053f077290 */ /* 0x000fe400087fe43f */
[----:B------:R-:W-:-:S07]  /*00f0*/  UIADD3.X UR5, URZ, UR5, URZ, UP1, !UPT ;  /* 0x000000053f057290 */ /* 0x000fce0008ffe43f */
[----:B------:R0:W-:Y:S02]  /*0100*/  UTMACCTL.PF [UR6] ;  /* 0x00000000060079b9 */ /* 0x0001e40008040000 */
[----:B------:R0:W-:Y:S02]  /*0110*/  UTMACCTL.PF [UR4] ;  /* 0x00000000040079b9 */ /* 0x0001e40008040000 */
[----:B0-----:R-:W-:Y:S01]  /*0120*/  NOP ;  /* 0x0000000000007918 */ /* 0x001fe20000000000 */
.L_x_1:
[----:B------:R-:W-:Y:S05]  /*0130*/  BSYNC B0 ;  /* 0x0000000000007941 */ /* 0x000fea0003800000 */
.L_x_0:
[----:B------:R-:W0:Y:S01]  /*0140*/  SHFL.IDX PT, R8, R2, RZ, 0x1f ;  /* 0x00001fff02087589 */ /* 0x000e2200000e0000 */
[----:B------:R-:W-:-:S04]  /*0150*/  SHF.R.S32.HI R3, RZ, 0x1f, R4 ;  /* 0x0000001fff037819 */ /* 0x000fc80000011404 */
[----:B------:R-:W-:-:S04]  /*0160*/  LEA.HI R3, R3, R4, RZ, 0x7 ;  /* 0x0000000403037211 */ /* 0x000fc800078f38ff */
[----:B------:R-:W-:-:S05]  /*0170*/  LOP3.LUT R3, R3, 0xffffff80, RZ, 0xc0, !PT ;  /* 0xffffff8003037812 */ /* 0x000fca00078ec0ff */
[----:B------:R-:W-:Y:S01]  /*0180*/  IMAD.IADD R3, R4, 0x1, -R3 ;  /* 0x0000000104037824 */ /* 0x000fe200078e0a03 */
[----:B0-----:R-:W-:-:S13]  /*0190*/  ISETP.NE.AND P0, PT, R8, RZ, PT ;  /* 0x000000ff0800720c */ /* 0x001fda0003f05270 */
[----:B------:R-:W-:Y:S05]  /*01a0*/  @P0 BRA `(.L_x_2) ;  /* 0x0000000000600947 */ /* 0x000fea0003800000 */
[----:B------:R-:W0:Y:S01]  /*01b0*/  S2UR UR8, SR_CgaCtaId ;  /* 0x00000000000879c3 */ /* 0x000e220000008800 */
[----:B------:R-:W-:Y:S01]  /*01c0*/  UMOV UR4, 0x400 ;  /* 0x0000040000047882 */ /* 0x000fe20000000000 */
[----:B------:R-:W-:Y:S01]  /*01d0*/  UMOV UR5, 0x1 ;  /* 0x0000000100057882 */ /* 0x000fe20000000000 */
[----:B------:R-:W-:Y:S01]  /*01e0*/  UMOV UR6, 0x4 ;  /* 0x0000000400067882 */ /* 0x000fe20000000000 */
[----:B------:R-:W-:Y:S01]  /*01f0*/  ELECT P0, URZ, PT ;  /* 0x00000000003f782f */ /* 0x000fe20003800000 */
[----:B------:R-:W-:-:S04]  /*0200*/  UIADD3 UR6, -UR6, 0x100000, URZ ;  /* 0x0010000006067890 */ /* 0x000fc8000fffe13f */
[----:B------:R-:W-:Y:S02]  /*0210*/  USHF.L.U32 UR7, UR6, 0xb, URZ ;  /* 0x0000000b06077899 */ /* 0x000fe4000800063f */
[----:B------:R-:W-:Y:S02]  /*0220*/  USHF.L.U32 UR6, UR6, 0x1, URZ ;  /* 0x0000000106067899 */ /* 0x000fe4000800063f */
[----:B0-----:R-:W-:Y:S02]  /*0230*/  ULEA UR8, UR8, UR4, 0x18 ;  /* 0x0000000408087291 */ /* 0x001fe4000f8ec03f */
[----:B------:R-:W-:-:S04]  /*0240*/  UIADD3 UR4, -UR5, 0x100000, URZ ;  /* 0x0010000005047890 */ /* 0x000fc8000fffe13f */
[----:B------:R-:W-:Y:S02]  /*0250*/  USHF.L.U32 UR5, UR4, 0xb, URZ ;  /* 0x0000000b04057899 */ /* 0x000fe4000800063f */
[----:B------:R-:W-:Y:S01]  /*0260*/  USHF.L.U32 UR4, UR4, 0x1, URZ ;  /* 0x0000000104047899 */ /* 0x000fe2000800063f */
[----:B------:R-:W0:Y:S11]  /*0270*/  FENCE.VIEW.ASYNC.S ;  /* 0x00000000000073c6 */ /* 0x000e360000000000 */
[----:B0-----:R0:W1:Y:S01]  /*0280*/  SYNCS.EXCH.64 URZ, [UR8], UR4 ;  /* 0x00000004083f75b2 */ /* 0x0010620008000100 */
[----:B------:R0:W2:Y:S01]  /*0290*/  SYNCS.EXCH.64 URZ, [UR8+0x28], UR6 ;  /* 0x00002806083f75b2 */ /* 0x0000a20008000100 */
[----:B------:R0:W3:Y:S01]  /*02a0*/  SYNCS.EXCH.64 URZ, [UR8+0x8], UR4 ;  /* 0x00000804083f75b2 */ /* 0x0000e20008000100 */
[----:B------:R0:W4:Y:S01]  /*02b0*/  SYNCS.EXCH.64 URZ, [UR8+0x30], UR6 ;  /* 0x00003006083f75b2 */ /* 0x0001220008000100 */
[----:B------:R0:W0:Y:S01]  /*02c0*/  SYNCS.EXCH.64 URZ, [UR8+0x10], UR4 ;  /* 0x00001004083f75b2 */ /* 0x0000220008000100 */
[----:B------:R0:W0:Y:S01]  /*02d0*/  SYNCS.EXCH.64 URZ, [UR8+0x38], UR6 ;  /* 0x00003806083f75b2 */ /* 0x0000220008000100 */
[----:B------:R0:W0:Y:S01]  /*02e0*/  SYNCS.EXCH.64 URZ, [UR8+0x18], UR4 ;  /* 0x00001804083f75b2 */ /* 0x0000220008000100 */
[----:B------:R0:W0:Y:S01]  /*02f0*/  SYNCS.EXCH.64 URZ, [UR8+0x40], UR6 ;  /* 0x00004006083f75b2 */ /* 0x0000220008000100 */
[----:B------:R0:W0:Y:S01]  /*0300*/  SYNCS.EXCH.64 URZ, [UR8+0x20], UR4 ;  /* 0x00002004083f75b2 */ /* 0x0000220008000100 */
[----:B------:R0:W0:Y:S01]  /*0310*/  SYNCS.EXCH.64 URZ, [UR8+0x48], UR6 ;  /* 0x00004806083f75b2 */ /* 0x0000220008000100 */
[----:B------:R-:W-:Y:S01]  /*0320*/  NOP ;  /* 0x0000000000007918 */ /* 0x000fe20000000000 */
.L_x_2:
[----:B------:R-:W5:Y:S01]  /*0330*/  S2UR UR12, SR_CTAID.X ;  /* 0x00000000000c79c3 */ /* 0x000f620000002500 */
[----:B------:R-:W-:Y:S01]  /*0340*/  SHF.R.S32.HI R0, RZ, 0x1f, R3 ;  /* 0x0000001fff007819 */ /* 0x000fe20000011403 */
[----:B------:R-:W1:Y:S01]  /*0350*/  SHFL.IDX PT, R15, R2, RZ, 0x1f ;  /* 0x00001fff020f7589 */ /* 0x000e6200000e0000 */
[----:B------:R-:W-:Y:S02]  /*0360*/  SHF.R.S32.HI R11, RZ, 0x1f, R8 ;  /* 0x0000001fff0b7819 */ /* 0x000fe40000011408 */
[----:B------:R-:W-:Y:S02]  /*0370*/  ELECT P0, URZ, PT ;  /* 0x00000000003f782f */ /* 0x000fe40003800000 */
[----:B------:R-:W-:Y:S01]  /*0380*/  LEA.HI R6, R0, R3, RZ, 0x3 ;  /* 0x0000000300067211 */ /* 0x000fe200078f18ff */
[----:B------:R2:W3:Y:S01]  /*0390*/  SHFL.IDX PT, R13, R2, RZ, 0x1f ;  /* 0x00001fff020d7589 */ /* 0x0004e200000e0000 */
[----:B------:R-:W-:Y:S02]  /*03a0*/  LEA.HI R11, R11, R8, RZ, 0x2 ;  /* 0x000000080b0b7211 */ /* 0x000fe400078f10ff */
[----:B------:R-:W-:-:S02]  /*03b0*/  ELECT P1, URZ, PT ;  /* 0x00000000003f782f */ /* 0x000fc40003820000 */
[--C-:B------:R-:W-:Y:S01]  /*03c0*/  SHF.R.S32.HI R9, RZ, 0x3, R6.reuse ;  /* 0x00000003ff097819 */ /* 0x100fe20000011406 */
[----:B0-----:R-:W-:Y:S01]  /*03d0*/  ULDC UR4, c[0x0][0x150] ;  /* 0x0000540000047ab9 */ /* 0x001fe20000000800 */
[----:B------:R-:W-:Y:S01]  /*03e0*/  SHF.R.S32.HI R12, RZ, 0x1f, R6 ;  /* 0x0000001fff0c7819 */ /* 0x000fe20000011406 */
[----:B------:R-:W0:Y:S01]  /*03f0*/  LDC R14, c[0x0][0x140] ;  /* 0x00005000ff0e7b82 */ /* 0x000e220000000800 */
[----:B------:R-:W4:Y:S01]  /*0400*/  S2R R6, SR_CTAID.Y ;  /* 0x0000000000067919 */ /* 0x000f220000002600 */
[----:B------:R-:W-:Y:S01]  /*0410*/  LOP3.LUT R11, R11, 0x3ffffffc, RZ, 0xc0, !PT ;  /* 0x3ffffffc0b0b7812 */ /* 0x000fe200078ec0ff */
[----:B------:R-:W-:Y:S01]  /*0420*/  UMOV UR11, 0x80 ;  /* 0x00000080000b7882 */ /* 0x000fe20000000000 */
[----:B------:R-:W-:Y:S01]  /*0430*/  LEA.HI R12, R12, R9, RZ, 0x2 ;  /* 0x000000090c0c7211 */ /* 0x000fe200078f10ff */
[----:B------:R-:W-:Y:S01]  /*0440*/  NOP ;  /* 0x0000000000007918 */ /* 0x000fe20000000000 */
[----:B--2---:R-:W-:Y:S01]  /*0450*/  SHF.R.S32.HI R2, RZ, 0x1f, R5 ;  /* 0x0000001fff027819 */ /* 0x004fe20000011405 */
[----:B------:R-:W-:Y:S01]  /*0460*/  IMAD.IADD R11, R8, 0x1, -R11 ;  /* 0x00000001080b7824 */ /* 0x000fe200078e0a0b */
[----:B------:R-:W-:Y:S01]  /*0470*/  LOP3.LUT R12, R12, 0xfffffffc, RZ, 0xc0, !PT ;  /* 0xfffffffc0c0c7812 */ /* 0x000fe200078ec0ff */
[----:B------:R-:W2:Y:S01]  /*0480*/  LDC R25, c[0x0][0x148] ;  /* 0x00005200ff197b82 */ /* 0x000ea20000000800 */
[----:B------:R-:W-:Y:S01]  /*0490*/  LEA.HI R2, R2, R5, RZ, 0x2 ;  /* 0x0000000502027211 */ /* 0x000fe200078f10ff */
[----:B------:R-:W-:Y:S01]  /*04a0*/  NOP ;  /* 0x0000000000007918 */ /* 0x000fe20000000000 */
[C---:B------:R-:W-:Y:S01]  /*04b0*/  VIADD R35, R10.reuse, 0xffffffff ;  /* 0xffffffff0a237836 */ /* 0x040fe20000000000 */
[----:B------:R-:W-:Y:S01]  /*04c0*/  ISETP.NE.AND P3, PT, R10, RZ, PT ;  /* 0x000000ff0a00720c */ /* 0x000fe20003f65270 */
[----:B------:R-:W-:Y:S01]  /*04d0*/  IMAD.IADD R12, R9, 0x1, -R12 ;  /* 0x00000001090c7824 */ /* 0x000fe200078e0a0c */
[----:B-----5:R-:W-:Y:S01]  /*04e0*/  I2FP.F32.U32 R9, UR12 ;  /* 0x0000000c00097c45 */ /* 0x020fe20008201000 */
[----:B------:R-:W-:Y:S01]  /*04f0*/  IMAD.MOV.U32 R153, RZ, RZ, 0x1 ;  /* 0x00000001ff997424 */ /* 0x000fe200078e00ff */
[----:B-1----:R-:W-:Y:S01]  /*0500*/  ISETP.NE.OR P0, PT, R15, RZ, !P0 ;  /* 0x000000ff0f00720c */ /* 0x002fe20004705670 */
[----:B------:R-:W-:Y:S01]  /*0510*/  IMAD R11, R11, 0x4, R12 ;  /* 0x000000040b0b7824 */ /* 0x000fe200078e020c */
[----:B---3--:R-:W-:Y:S01]  /*0520*/  ISETP.NE.OR P1, PT, R13, RZ, !P1 ;  /* 0x000000ff0d00720c */ /* 0x008fe20004f25670 */
[----:B------:R-:W-:Y:S01]  /*0530*/  FMUL R9, R9, UR4 ;  /* 0x0000000409097c20 */ /* 0x000fe20008400000 */
[----:B------:R-:W1:Y:S01]  /*0540*/  LDC R13, c[0x0][0x144] ;  /* 0x00005100ff0d7b82 */ /* 0x000e620000000800 */
[----:B------:R-:W-:Y:S01]  /*0550*/  LOP3.LUT R2, R2, 0xfffffffc, RZ, 0xc0, !PT ;  /* 0xfffffffc02027812 */ /* 0x000fe200078ec0ff */
[----:B------:R-:W-:Y:S01]  /*0560*/  ULDC UR4, c[0x0][0x154] ;  /* 0x0000550000047ab9 */ /* 0x000fe20000000800 */
[----:B------:R-:W-:Y:S01]  /*0570*/  SHF.R.S32.HI R8, RZ, 0x1f, R11 ;  /* 0x0000001fff087819 */ /* 0x000fe2000001140b */
[----:B------:R-:W-:Y:S01]  /*0580*/  IMAD.SHL.U32 R152, R11, 0x4, RZ ;  /* 0x000000040b987824 */ /* 0x000fe200078e00ff */
[----:B------:R-:W3:Y:S01]  /*0590*/  F2I.U32.TRUNC.NTZ R9, R9 ;  /* 0x0000000900097305 */ /* 0x000ee2000020f000 */
[----:B------:R-:W-:Y:S01]  /*05a0*/  IMAD.IADD R5, R5, 0x1, -R2 ;  /* 0x0000000105057824 */ /* 0x000fe200078e0a02 */
[----:B------:R-:W-:-:S02]  /*05b0*/  LEA.HI R8, R8, R11, RZ, 0x2 ;  /* 0x0000000b08087211 */ /* 0x000fc400078f10ff */
[----:B------:R-:W-:Y:S01]  /*05c0*/  VOTEU.ALL UP2, P0 ;  /* 0x00000000003f7886 */ /* 0x000fe20000040000 */
[----:B------:R-:W-:Y:S01]  /*05d0*/  LOP3.LUT R152, R11, 0xc, R152, 0x78, !PT ;  /* 0x0000000c0b987812 */ /* 0x000fe200078e7898 */
[----:B------:R-:W-:Y:S01]  /*05e0*/  VOTEU.ALL UP3, P1 ;  /* 0x00000000003f7886 */ /* 0x000fe20000860000 */
[----:B----4-:R-:W-:Y:S01]  /*05f0*/  I2FP.F32.U32 R2, R6 ;  /* 0x0000000600027245 */ /* 0x010fe20000201000 */
[----:B------:R-:W-:Y:S01]  /*0600*/  VOTEU.ALL UP4, P1 ;  /* 0x00000000003f7886 */ /* 0x000fe20000880000 */
[----:B------:R-:W4:Y:S01]  /*0610*/  @!UP2 S2UR UR7, SR_CgaCtaId ;  /* 0x000000000007a9c3 */ /* 0x000f220000008800 */
[----:B------:R-:W-:Y:S01]  /*0620*/  LOP3.LUT R8, R8, 0xfffffffc, RZ, 0xc0, !PT ;  /* 0xfffffffc08087812 */ /* 0x000fe200078ec0ff */
[----:B------:R-:W-:Y:S01]  /*0630*/  @!UP2 UMOV UR6, 0x400 ;  /* 0x000004000006a882 */ /* 0x000fe20000000000 */
[----:B------:R-:W-:Y:S01]  /*0640*/  FMUL R2, R2, UR4 ;  /* 0x0000000402027c20 */ /* 0x000fe20008400000 */
[----:B------:R-:W-:Y:S01]  /*0650*/  UMOV UR4, 0x20 ;  /* 0x0000002000047882 */ /* 0x000fe20000000000 */
[----:B------:R-:W-:Y:S01]  /*0660*/  @!UP3 UMOV UR9, 0x400 ;  /* 0x000004000009b882 */ /* 0x000fe20000000000 */
[----:B---3--:R-:W-:Y:S01]  /*0670*/  IMAD.MOV R12, RZ, RZ, -R9 ;  /* 0x000000ffff0c7224 */ /* 0x008fe200078e0a09 */
[----:B------:R-:W-:-:S04]  /*0680*/  @!UP2 UIADD3 UR4, -UR4, 0x100000, URZ ;  /* 0x001000000404a890 */ /* 0x000fc8000fffe13f */
[----:B------:R-:W-:Y:S02]  /*0690*/  @!UP2 USHF.L.U32 UR5, UR4, 0xb, URZ ;  /* 0x0000000b0405a899 */ /* 0x000fe4000800063f */
[----:B------:R-:W-:Y:S01]  /*06a0*/  @!UP2 USHF.L.U32 UR4, UR4, 0x1, URZ ;  /* 0x000000010404a899 */ /* 0x000fe2000800063f */
[----:B------:R-:W3:Y:S01]  /*06b0*/  @!UP3 S2UR UR10, SR_CgaCtaId ;  /* 0x00000000000ab9c3 */ /* 0x000ee20000008800 */
[----:B------:R-:W-:Y:S01]  /*06c0*/  IMAD.IADD R8, R11, 0x1, -R8 ;  /* 0x000000010b087824 */ /* 0x000fe200078e0a08 */
[----:B------:R-:W5:Y:S01]  /*06d0*/  F2I.U32.TRUNC.NTZ R2, R2 ;  /* 0x0000000200027305 */ /* 0x000f62000020f000 */
[----:B-1----:R-:W-:Y:S01]  /*06e0*/  IMAD R21, R13, R12, UR12 ;  /* 0x0000000c0d157e24 */ /* 0x002fe2000f8e020c */
[----:B------:R-:W-:Y:S01]  /*06f0*/  VOTEU.ALL UP5, P1 ;  /* 0x00000000003f7886 */ /* 0x000fe200008a0000 */
[----:B0-----:R-:W-:Y:S01]  /*0700*/  ISETP.EQ.U32.AND P2, PT, R14, 0x1, PT ;  /* 0x000000010e00780c */ /* 0x001fe20003f42070 */
[----:B------:R-:W-:Y:S01]  /*0710*/  VOTEU.ALL UP0, P0 ;  /* 0x00000000003f7886 */ /* 0x000fe20000000000 */
[----:B------:R-:W-:Y:S01]  /*0720*/  VOTEU.ALL UP1, P0 ;  /* 0x00000000003f7886 */ /* 0x000fe20000020000 */
[----:B------:R-:W-:Y:S01]  /*0730*/  ISETP.NE.AND P4, PT, R8, R21, PT ;  /* 0x000000150800720c */ /* 0x000fe20003f85270 */
[----:B------:R0:W1:Y:S01]  /*0740*/  SHFL.IDX PT, R14, R7, RZ, 0x1f ;  /* 0x00001fff070e7589 */ /* 0x00006200000e0000 */
[----:B------:R-:W-:-:S02]  /*0750*/  LOP3.LUT P0, RZ, R3, 0x7, RZ, 0xc0, !PT ;  /* 0x0000000703ff7812 */ /* 0x000fc4000780c0ff */
[----:B------:R-:W-:Y:S02]  /*0760*/  ISETP.GE.U32.AND P6, PT, R35, 0x2, PT ;  /* 0x000000022300780c */ /* 0x000fe40003fc6070 */
[----:B------:R-:W-:Y:S01]  /*0770*/  ISETP.LT.U32.AND P0, PT, R152, 0x4, !P0 ;  /* 0x000000049800780c */ /* 0x000fe20004701070 */
[----:B----4-:R-:W-:Y:S01]  /*0780*/  @!UP2 ULEA UR8, UR7, UR6, 0x18 ;  /* 0x000000060708a291 */ /* 0x010fe2000f8ec03f */
[----:B-----5:R-:W-:Y:S01]  /*0790*/  IMAD.MOV R20, RZ, RZ, -R2 ;  /* 0x000000ffff147224 */ /* 0x020fe200078e0a02 */
[----:B------:R-:W-:-:S04]  /*07a0*/  @!UP3 UIADD3 UR6, -UR11, 0x100000, URZ ;  /* 0x001000000b06b890 */ /* 0x000fc8000fffe13f */
[----:B------:R-:W-:Y:S02]  /*07b0*/  @!UP3 USHF.L.U32 UR7, UR6, 0xb, URZ ;  /* 0x0000000b0607b899 */ /* 0x000fe4000800063f */
[----:B------:R-:W-:Y:S01]  /*07c0*/  @!UP3 USHF.L.U32 UR6, UR6, 0x1, URZ ;  /* 0x000000010606b899 */ /* 0x000fe2000800063f */
[----:B------:R-:W-:Y:S01]  /*07d0*/  VOTEU.ALL UP2, P1 ;  /* 0x00000000003f7886 */ /* 0x000fe20000840000 */
[----:B------:R-:W-:Y:S01]  /*07e0*/  @P4 SHF.R.S32.HI R9, RZ, 0x1f, R152 ;  /* 0x0000001fff094819 */ /* 0x000fe20000011498 */
[----:B--2---:R-:W-:Y:S01]  /*07f0*/  IMAD R2, R25, R20, R6 ;  /* 0x0000001419027224 */ /* 0x004fe200078e0206 */
[----:B---3--:R-:W-:Y:S02]  /*0800*/  @!UP3 ULEA UR9, UR10, UR9, 0x18 ;  /* 0x000000090a09b291 */ /* 0x008fe4000f8ec03f */
[----:B------:R-:W-:Y:S01]  /*0810*/  @P4 LEA.HI R9, R9, R152, RZ, 0x2 ;  /* 0x0000009809094211 */ /* 0x000fe200078f10ff */
[----:B------:R-:W-:Y:S01]  /*0820*/  VOTEU.ALL UP3, P1 ;  /* 0x00000000003f7886 */ /* 0x000fe20000860000 */
[----:B------:R-:W-:Y:S01]  /*0830*/  ISETP.NE.AND P1, PT, R5, 0x3, PT ;  /* 0x000000030500780c */ /* 0x000fe20003f25270 */
[----:B------:R-:W2:Y:S02]  /*0840*/  FENCE.VIEW.ASYNC.S ;  /* 0x00000000000073c6 */ /* 0x000ea40000000000 */
[----:B--2---:R0:W2:Y:S01]  /*0850*/  @!UP0 SYNCS.EXCH.64 URZ, [UR8+0x80], UR4 ;  /* 0x00008004083f85b2 */ /* 0x0040a20008000100 */
[----:B------:R-:W-:-:S02]  /*0860*/  @P4 SHF.R.S32.HI R9, RZ, 0x2, R9 ;  /* 0x00000002ff094819 */ /* 0x000fc40000011409 */
[----:B------:R-:W-:Y:S02]  /*0870*/  ISETP.EQ.OR P1, PT, R5, RZ, !P1 ;  /* 0x000000ff0500720c */ /* 0x000fe40004f22670 */
[----:B------:R-:W-:Y:S02]  /*0880*/  @P4 ISETP.NE.AND P5, PT, R9, R2, PT ;  /* 0x000000020900420c */ /* 0x000fe40003fa5270 */
[----:B------:R-:W-:Y:S02]  /*0890*/  ISETP.EQ.AND P1, PT, R10, RZ, P1 ;  /* 0x000000ff0a00720c */ /* 0x000fe40000f22270 */
[----:B------:R-:W-:Y:S02]  /*08a0*/  SEL R2, RZ, 0x1, !P0 ;  /* 0x00000001ff027807 */ /* 0x000fe40004000000 */
[----:B------:R-:W-:Y:S02]  /*08b0*/  @P4 SEL R153, RZ, 0x1, P5 ;  /* 0x00000001ff994807 */ /* 0x000fe40002800000 */
[----:B------:R-:W-:-:S02]  /*08c0*/  SEL R16, RZ, 0x1, !P1 ;  /* 0x00000001ff107807 */ /* 0x000fc40004800000 */
[----:B------:R-:W-:Y:S01]  /*08d0*/  LOP3.LUT R153, R153, R2, RZ, 0xc0, !PT ;  /* 0x0000000299997212 */ /* 0x000fe200078ec0ff */
[----:B------:R0:W3:Y:S01]  /*08e0*/  @!UP1 SYNCS.EXCH.64 URZ, [UR8+0x88], UR4 ;  /* 0x00008804083f95b2 */ /* 0x0000e20008000100 */
[----:B------:R-:W-:Y:S01]  /*08f0*/  NOP ;  /* 0x0000000000007918 */ /* 0x000fe20000000000 */
[----:B------:R-:W-:Y:S01]  /*0900*/  SEL R16, R16, 0x2, P6 ;  /* 0x0000000210107807 */ /* 0x000fe20003000000 */
[----:B------:R0:W4:Y:S01]  /*0910*/  @!UP2 SYNCS.EXCH.64 URZ, [UR9+0x60], UR6 ;  /* 0x00006006093fa5b2 */ /* 0x0001220008000100 */
[----:B------:R0:W0:Y:S01]  /*0920*/  @!UP3 SYNCS.EXCH.64 URZ, [UR9+0x68], UR6 ;  /* 0x00006806093fb5b2 */ /* 0x0000220008000100 */
[----:B------:R0:W0:Y:S01]  /*0930*/  @!UP4 SYNCS.EXCH.64 URZ, [UR9+0x70], UR6 ;  /* 0x00007006093fc5b2 */ /* 0x0000220008000100 */
[----:B------:R0:W0:Y:S01]  /*0940*/  @!UP5 SYNCS.EXCH.64 URZ, [UR9+0x78], UR6 ;  /* 0x00007806093fd5b2 */ /* 0x0000220008000100 */
[----:B------:R-:W-:Y:S01]  /*0950*/  NOP ;  /* 0x0000000000007918 */ /* 0x000fe20000000000 */
[----:B-12---:R-:W-:Y:S05]  /*0960*/  @!P2 BRA `(.L_x_3) ;  /* 0x000000000008a947 */ /* 0x006fea0003800000 */
[----:B0--34-:R-:W-:Y:S01]  /*0970*/  UCGABAR_ARV ;  /* 0x00000000000079c7 */ /* 0x019fe20008000000 */
[----:B------:R-:W-:Y:S05]  /*0980*/  BRA `(.L_x_4) ;  /* 0x0000000000047947 */ /* 0x000fea0003800000 */
.L_x_3:
[----:B0--34-:R-:W-:Y:S01]  /*0990*/  NOP ;  /* 0x0000000000007918 */ /* 0x019fe20000000000 */
.L_x_4:
[----:B------:R-:W-:Y:S01]  /*09a0*/  ULDC.64 UR4, c[0x0][0x598] ;  /* 0x0001660000047ab9 */ /* 0x000fe20000000a00 */
[----:B------:R-:W-:Y:S01]  /*09b0*/  ULDC.64 UR36, c[0x0][0x208] ;  /* 0x0000820000247ab9 */ /* 0x000fe20000000a00 */
[----:B------:R-:W-:-:S04]  /*09c0*/  ISETP.NE.U32.AND P0, PT, RZ, UR4, PT ;  /* 0x00000004ff007c0c */ /* 0x000fc8000bf05070 */
[----:B------:R-:W-:-:S13]  /*09d0*/  ISETP.NE.AND.EX P0, PT, RZ, UR5, PT, P0 ;  /* 0x00000005ff007c0c */ /* 0x000fda000bf05300 */
[----:B------:R-:W-:Y:S05]  /*09e0*/  @!P0 BRA `(.L_x_5) ;  /* 0x00000000001c8947 */ /* 0x000fea0003800000 */
[----:B------:R-:W0:Y:S02]  /*09f0*/  LDC.64 R8, c[0x0][0x598] ;  /* 0x00016600ff087b82 */ /* 0x000e240000000a00 */
[----:B0-----:R-:W2:Y:S02]  /*0a00*/  LDG.E.64 R8, desc[UR36][R8.64] ;  /* 0x0000002408087981 */ /* 0x001ea4000c1e1b00 */
[----:B--2---:R-:W-:-:S04]  /*0a10*/  ISETP.NE.U32.AND P0, PT, R8, RZ, PT ;  /* 0x000000ff0800720c */ /* 0x004fc80003f05070 */
[----:B------:R-:W-:-:S13]  /*0a20*/  ISETP.NE.AND.EX P0, PT, R9, RZ, PT, P0 ;  /* 0x000000ff0900720c */ /* 0x000fda0003f05300 */
[----:B------:R-:W-:Y:S05]  /*0a30*/  @!P0 BRA `(.L_x_5) ;  /* 0x0000000000088947 */ /* 0x000fea0003800000 */
[----:B------:R0:W5:Y:S01]  /*0a40*/  LD.E R154, desc[UR36][R8.64] ;  /* 0x00000024089a7980 */ /* 0x000162000c101900 */
[----:B------:R-:W-:Y:S05]  /*0a50*/  BRA `(.L_x_6) ;  /* 0x0000000000247947 */ /* 0x000fea0003800000 */
.L_x_5:
[----:B------:R-:W-:Y:S02]  /*0a60*/  ULDC.64 UR4, c[0x0][0x588] ;  /* 0x0001620000047ab9 */ /* 0x000fe40000000a00 */
[----:B------:R-:W-:-:S04]  /*0a70*/  ISETP.NE.U32.AND P0, PT, RZ, UR4, PT ;  /* 0x00000004ff007c0c */ /* 0x000fc8000bf05070 */
[----:B------:R-:W-:-:S13]  /*0a80*/  ISETP.NE.AND.EX P0, PT, RZ, UR5, PT, P0 ;  /* 0x00000005ff007c0c */ /* 0x000fda000bf05300 */
[----:B------:R-:W-:Y:S05]  /*0a90*/  @!P0 BRA `(.L_x_7) ;  /* 0x00000000000c8947 */ /* 0x000fea0003800000 */
[----:B------:R-:W0:Y:S02]  /*0aa0*/  LDC.64 R154, c[0x0][0x588] ;  /* 0x00016200ff9a7b82 */ /* 0x000e240000000a00 */
[----:B0-----:R1:W5:Y:S01]  /*0ab0*/  LDG.E R154, desc[UR36][R154.64] ;  /* 0x000000249a9a7981 */ /* 0x001362000c1e1900 */
[----:B------:R-:W-:Y:S05]  /*0ac0*/  BRA `(.L_x_6) ;  /* 0x0000000000087947 */ /* 0x000fea0003800000 */
.L_x_7:
[----:B------:R-:W-:Y:S02]  /*0ad0*/  ULDC UR4, c[0x0][0x580] ;  /* 0x0001600000047ab9 */ /* 0x000fe40000000800 */
[----:B------:R-:W-:-:S07]  /*0ae0*/  IMAD.U32 R154, RZ, RZ, UR4 ;  /* 0x00000004ff9a7e24 */ /* 0x000fce000f8e00ff */
.L_x_6:
[----:B------:R-:W-:Y:S02]  /*0af0*/  ULDC.64 UR4, c[0x0][0x5a0] ;  /* 0x0001680000047ab9 */ /* 0x000fe40000000a00 */
[----:B------:R-:W-:-:S04]  /*0b00*/  ISETP.NE.U32.AND P0, PT, RZ, UR4, PT ;  /* 0x00000004ff007c0c */ /* 0x000fc8000bf05070 */
[----:B------:R-:W-:-:S13]  /*0b10*/  ISETP.NE.AND.EX P0, PT, RZ, UR5, PT, P0 ;  /* 0x00000005ff007c0c */ /* 0x000fda000bf05300 */
[----:B------:R-:W-:Y:S05]  /*0b20*/  @!P0 BRA `(.L_x_8) ;  /* 0x00000000001c8947 */ /* 0x000fea0003800000 */
[----:B0-----:R-:W0:Y:S02]  /*0b30*/  LDC.64 R8, c[0x0][0x5a0] ;  /* 0x00016800ff087b82 */ /* 0x001e240000000a00 */
[----:B0-----:R-:W2:Y:S02]  /*0b40*/  LDG.E.64 R8, desc[UR36][R8.64] ;  /* 0x0000002408087981 */ /* 0x001ea4000c1e1b00 */
[----:B--2---:R-:W-:-:S04]  /*0b50*/  ISETP.NE.U32.AND P0, PT, R8, RZ, PT ;  /* 0x000000ff0800720c */ /* 0x004fc80003f05070 */
[----:B------:R-:W-:-:S13]  /*0b60*/  ISETP.NE.AND.EX P0, PT, R9, RZ, PT, P0 ;  /* 0x000000ff0900720c */ /* 0x000fda0003f05300 */
[----:B------:R-:W-:Y:S05]  /*0b70*/  @!P0 BRA `(.L_x_8) ;  /* 0x0000000000088947 */ /* 0x000fea0003800000 */
[----:B-1----:R0:W5:Y:S01]  /*0b80*/  LD.E R155, desc[UR36][R8.64] ;  /* 0x00000024089b7980 */ /* 0x002162000c101900 */
[----:B------:R-:W-:Y:S05]  /*0b90*/  BRA `(.L_x_9) ;  /* 0x0000000000247947 */ /* 0x000fea0003800000 */
.L_x_8:
[----:B------:R-:W-:Y:S02]  /*0ba0*/  ULDC.64 UR4, c[0x0][0x590] ;  /* 0x0001640000047ab9 */ /* 0x000fe40000000a00 */
[----:B------:R-:W-:-:S04]  /*0bb0*/  ISETP.NE.U32.AND P0, PT, RZ, UR4, PT ;  /* 0x00000004ff007c0c */ /* 0x000fc8000bf05070 */
[----:B------:R-:W-:-:S13]  /*0bc0*/  ISETP.NE.AND.EX P0, PT, RZ, UR5, PT, P0 ;  /* 0x00000005ff007c0c */ /* 0x000fda000bf05300 */
[----:B------:R-:W-:Y:S05]  /*0bd0*/  @!P0 BRA `(.L_x_10) ;  /* 0x00000000000c8947 */ /* 0x000fea0003800000 */
[----:B0-----:R-:W1:Y:S02]  /*0be0*/  LDC.64 R8, c[0x0][0x590] ;  /* 0x00016400ff087b82 */ /* 0x001e640000000a00 */
[----:B-1----:R1:W5:Y:S01]  /*0bf0*/  LDG.E R155, desc[UR36][R8.64] ;  /* 0x00000024089b7981 */ /* 0x002362000c1e1900 */
[----:B------:R-:W-:Y:S05]  /*0c00*/  BRA `(.L_x_9) ;  /* 0x0000000000087947 */ /* 0x000fea0003800000 */
.L_x_10:
[----:B------:R-:W-:Y:S02]  /*0c10*/  ULDC UR4, c[0x0][0x584] ;  /* 0x0001610000047ab9 */ /* 0x000fe40000000800 */
[----:B-1----:R-:W-:-:S07]  /*0c20*/  IMAD.U32 R155, RZ, RZ, UR4 ;  /* 0x00000004ff9b7e24 */ /* 0x002fce000f8e00ff */
.L_x_9:
[----:B------:R-:W2:Y:S01]  /*0c30*/  LDC R2, c[0x0][0x65c] ;  /* 0x00019700ff027b82 */ /* 0x000ea20000000800 */
[----:B------:R-:W-:Y:S01]  /*0c40*/  ULDC UR6, c[0x0][0x28c] ;  /* 0x0000a30000067ab9 */ /* 0x000fe20000000800 */
[----:B------:R-:W-:Y:S01]  /*0c50*/  ISETP.NE.AND P0, PT, R10, 0x2, PT ;  /* 0x000000020a00780c */ /* 0x000fe20003f05270 */
[----:B------:R-:W-:Y:S01]  /*0c60*/  UIADD3 UR6, UR6, 0x3f, URZ ;  /* 0x0000003f06067890 */ /* 0x000fe2000fffe03f */
[----:B01----:R-:W-:Y:S01]  /*0c70*/  IMAD.U32 R8, RZ, RZ, UR12 ;  /* 0x0000000cff087e24 */ /* 0x003fe2000f8e00ff */
[----:B------:R-:W-:Y:S01]  /*0c80*/  UMOV UR38, URZ ;  /* 0x0000003f00267c82 */ /* 0x000fe20008000000 */
[----:B------:R-:W-:Y:S01]  /*0c90*/  IMAD.MOV.U32 R9, RZ, RZ, RZ ;  /* 0x000000ffff097224 */ /* 0x000fe200078e00ff */
[----:B------:R-:W-:Y:S01]  /*0ca0*/  USHF.R.S32.HI UR7, URZ, 0x1f, UR6 ;  /* 0x0000001f3f077899 */ /* 0x000fe20008011406 */
[----:B------:R-:W-:Y:S01]  /*0cb0*/  UMOV UR39, URZ ;  /* 0x0000003f00277c82 */ /* 0x000fe20008000000 */
[----:B------:R-:W-:Y:S02]  /*0cc0*/  ULDC.64 UR8, c[0x0][0x650] ;  /* 0x0001940000087ab9 */ /* 0x000fe40000000a00 */
[----:B------:R-:W-:-:S04]  /*0cd0*/  ULEA.HI UR7, UR7, UR6, URZ, 0x6 ;  /* 0x0000000607077291 */ /* 0x000fc8000f8f303f */
[----:B------:R-:W-:Y:S01]  /*0ce0*/  USHF.R.S32.HI UR40, URZ, 0x6, UR7 ;  /* 0x000000063f287899 */ /* 0x000fe20008011407 */
[----:B--2---:R-:W-:-:S13]  /*0cf0*/  ISETP.NE.AND P1, PT, R2, 0x1, PT ;  /* 0x000000010200780c */ /* 0x004fda0003f25270 */
[----:B------:R-:W0:Y:S01]  /*0d00*/  @P1 LDC R19, c[0x0][0x10] ;  /* 0x00000400ff131b82 */ /* 0x000e220000000800 */
[----:B------:R-:W-:Y:S02]  /*0d10*/  @P1 IMAD.MOV.U32 R7, RZ, RZ, RZ ;  /* 0x000000ffff071224 */ /* 0x000fe400078e00ff */
[----:B------:R-:W-:-:S05]  /*0d20*/  @P1 IMAD.MOV.U32 R17, RZ, RZ, RZ ;  /* 0x000000ffff111224 */ /* 0x000fca00078e00ff */
[----:B------:R-:W1:Y:S01]  /*0d30*/  @!P1 LDC R11, c[0x0][0xc] ;  /* 0x00000300ff0b9b82 */ /* 0x000e620000000800 */
[----:B------:R-:W-:Y:S01]  /*0d40*/  ULDC UR4, c[0x0][0xc] ;  /* 0x0000030000047ab9 */ /* 0x000fe20000000800 */
[----:B------:R-:W-:Y:S02]  /*0d50*/  ULDC UR5, c[0x0][0x10] ;  /* 0x0000040000057ab9 */ /* 0x000fe40000000800 */
[----:B------:R-:W-:-:S04]  /*0d60*/  UIMAD.WIDE.U32 UR4, UR4, UR5, URZ ;  /* 0x00000005040472a5 */ /* 0x000fc8000f8e003f */
[----:B------:R-:W2:Y:S01]  /*0d70*/  LDC R2, c[0x0][0x14] ;  /* 0x00000500ff027b82 */ /* 0x000ea20000000800 */
[----:B0-----:R-:W-:-:S04]  /*0d80*/  @P1 IMAD.WIDE.U32 R18, R19, UR12, R6 ;  /* 0x0000000c13121c25 */ /* 0x001fc8000f8e0006 */
[----:B------:R-:W-:Y:S02]  /*0d90*/  @P1 IMAD.IADD R17, R19, 0x1, R17 ;  /* 0x0000000113111824 */ /* 0x000fe400078e0211 */
[----:B-1----:R-:W-:-:S04]  /*0da0*/  @!P1 IMAD.WIDE.U32 R8, R6, R11, R8 ;  /* 0x0000000b06089225 */ /* 0x002fc800078e0008 */
[----:B------:R-:W-:Y:S02]  /*0db0*/  @!P1 IMAD.MOV.U32 R18, RZ, RZ, R8 ;  /* 0x000000ffff129224 */ /* 0x000fe400078e0008 */
[----:B------:R-:W-:Y:S02]  /*0dc0*/  @!P1 IMAD.MOV.U32 R17, RZ, RZ, R9 ;  /* 0x000000ffff119224 */ /* 0x000fe400078e0009 */
[----:B--2---:R-:W-:-:S04]  /*0dd0*/  IMAD.WIDE.U32 R12, R2, UR4, RZ ;  /* 0x00000004020c7c25 */ /* 0x004fc8000f8e00ff */
[----:B------:R-:W-:Y:S01]  /*0de0*/  IMAD R23, R2, UR5, RZ ;  /* 0x0000000502177c24 */ /* 0x000fe2000f8e02ff */
[----:B------:R0:W-:Y:S03]  /*0df0*/  STL.64 [R1], R12 ;  /* 0x0000000c01007387 */ /* 0x0001e60000100a00 */
[----:B------:R-:W-:Y:S01]  /*0e00*/  IMAD.IADD R23, R13, 0x1, R23 ;  /* 0x000000010d177824 */ /* 0x000fe200078e0217 */
[----:B------:R-:W-:Y:S06]  /*0e10*/  @P0 BRA `(.L_x_11) ;  /* 0x0000000000200947 */ /* 0x000fec0003800000 */
[----:B------:R-:W-:Y:S01]  /*0e20*/  UISETP.GE.U32.AND UP0, UPT, UR40, 0x5, UPT ;  /* 0x000000052800788c */ /* 0x000fe2000bf06070 */
[----:B------:R-:W-:Y:S01]  /*0e30*/  IADD3 R18, P0, R18, R12, RZ ;  /* 0x0000000c12127210 */ /* 0x000fe20007f1e0ff */
[----:B------:R-:W-:Y:S01]  /*0e40*/  UIMAD.WIDE.U32 UR4, UR40, -0x33333333, URZ ;  /* 0xcccccccd280478a5 */ /* 0x000fe2000f8e003f */
[----:B------:R-:W-:-:S03]  /*0e50*/  UMOV UR39, URZ ;  /* 0x0000003f00277c82 */ /* 0x000fc60008000000 */
[----:B------:R-:W-:Y:S01]  /*0e60*/  USHF.R.U32.HI UR4, URZ, 0x2, UR5 ;  /* 0x000000023f047899 */ /* 0x000fe20008011605 */
[----:B------:R-:W-:-:S03]  /*0e70*/  IMAD.X R17, R23, 0x1, R17, P0 ;  /* 0x0000000117117824 */ /* 0x000fc600000e0611 */
[----:B------:R-:W-:Y:S02]  /*0e80*/  UIMAD UR38, UR4, -0x5, UR40 ;  /* 0xfffffffb042678a4 */ /* 0x000fe4000f8e0228 */
[----:B------:R-:W-:-:S12]  /*0e90*/  @UP0 ULOP3.LUT UR39, UR4, 0x1, URZ, 0xc0, !UPT ;  /* 0x0000000104270892 */ /* 0x000fd8000f8ec03f */
.L_x_11:
[----:B------:R-:W-:Y:S01]  /*0ea0*/  ISETP.GE.U32.AND P0, PT, R18, UR8, PT ;  /* 0x0000000812007c0c */ /* 0x000fe2000bf06070 */
[----:B------:R-:W-:Y:S01]  /*0eb0*/  IMAD.MOV.U32 R19, RZ, RZ, -0x1 ;  /* 0xffffffffff137424 */ /* 0x000fe200078e00ff */
[----:B------:R-:W-:Y:S01]  /*0ec0*/  PRMT R8, RZ, 0x7610, R8 ;  /* 0x00007610ff087816 */ /* 0x000fe20000000008 */
[----:B------:R-:W-:Y:S01]  /*0ed0*/  IMAD.MOV.U32 R22, RZ, RZ, -0x1 ;  /* 0xffffffffff167424 */ /* 0x000fe200078e00ff */
[----:B------:R-:W-:Y:S01]  /*0ee0*/  ISETP.GE.U32.AND.EX P0, PT, R17, UR9, PT, P0 ;  /* 0x0000000911007c0c */ /* 0x000fe2000bf06100 */
[----:B------:R-:W-:-:S12]  /*0ef0*/  IMAD.MOV.U32 R2, RZ, RZ, -0x1 ;  /* 0xffffffffff027424 */ /* 0x000fd800078e00ff */
[----:B------:R-:W-:Y:S05]  /*0f00*/  @P0 BRA `(.L_x_12) ;  /* 0x00000004002c0947 */ /* 0x000fea0003800000 */
[----:B------:R-:W1:Y:S01]  /*0f10*/  LDC.64 R26, c[0x0][0x628] ;  /* 0x00018a00ff1a7b82 */ /* 0x000e620000000a00 */
[----:B------:R-:W-:Y:S02]  /*0f20*/  IMAD.MOV.U32 R8, RZ, RZ, R18 ;  /* 0x000000ffff087224 */ /* 0x000fe400078e0012 */
[----:B------:R-:W-:-:S05]  /*0f30*/  IMAD.MOV.U32 R9, RZ, RZ, R17 ;  /* 0x000000ffff097224 */ /* 0x000fca00078e0011 */
[----:B------:R-:W2:Y:S08]  /*0f40*/  LDC R2, c[0x0][0x630] ;  /* 0x00018c00ff027b82 */ /* 0x000eb00000000800 */
[----:B------:R-:W3:Y:S01]  /*0f50*/  LDC.64 R28, c[0x0][0x620] ;  /* 0x00018800ff1c7b82 */ /* 0x000ee20000000a00 */
[----:B-1----:R-:W-:-:S04]  /*0f60*/  ISETP.NE.U32.AND P0, PT, R26, RZ, PT ;  /* 0x000000ff1a00720c */ /* 0x002fc80003f05070 */
[----:B------:R-:W-:-:S13]  /*0f70*/  ISETP.NE.AND.EX P0, PT, R27, RZ, PT, P0 ;  /* 0x000000ff1b00720c */ /* 0x000fda0003f05300 */
[----:B--23--:R-:W-:Y:S05]  /*0f80*/  @!P0 BRA `(.L_x_13) ;  /* 0x0000000000288947 */ /* 0x00cfea0003800000 */
[----:B0-----:R-:W0:Y:S02]  /*0f90*/  LDC R13, c[0x0][0x634] ;  /* 0x00018d00ff0d7b82 */ /* 0x001e240000000800 */
[----:B0-----:R-:W-:-:S05]  /*0fa0*/  IADD3 R13, P0, R18, R13, RZ ;  /* 0x0000000d120d7210 */ /* 0x001fca0007f1e0ff */
[----:B------:R-:W-:-:S04]  /*0fb0*/  IMAD.X R15, RZ, RZ, R17, P0 ;  /* 0x000000ffff0f7224 */ /* 0x000fc800000e0611 */
[----:B------:R-:W-:-:S04]  /*0fc0*/  IMAD.WIDE.U32 R8, R15, R26, RZ ;  /* 0x0000001a0f087225 */ /* 0x000fc800078e00ff */
[----:B------:R-:W-:-:S04]  /*0fd0*/  IMAD.WIDE.U32 R10, P0, R13, R27, R8 ;  /* 0x0000001b0d0a7225 */ /* 0x000fc80007800008 */
[----:B------:R-:W-:-:S04]  /*0fe0*/  IMAD.WIDE.U32 R8, R13, R26, RZ ;  /* 0x0000001a0d087225 */ /* 0x000fc800078e00ff */
[----:B------:R-:W-:Y:S01]  /*0ff0*/  IMAD.X R13, RZ, RZ, RZ, P0 ;  /* 0x000000ffff0d7224 */ /* 0x000fe200000e06ff */
[----:B------:R-:W-:Y:S01]  /*1000*/  IADD3 RZ, P0, R9, R10, RZ ;  /* 0x0000000a09ff7210 */ /* 0x000fe20007f1e0ff */
[----:B------:R-:W-:-:S04]  /*1010*/  IMAD.MOV.U32 R12, RZ, RZ, R11 ;  /* 0x000000ffff0c7224 */ /* 0x000fc800078e000b */
[----:B------:R-:W-:-:S08]  /*1020*/  IMAD.WIDE.U32.X R8, R15, R27, R12, P0 ;  /* 0x0000001b0f087225 */ /* 0x000fd000000e040c */
.L_x_13:
[----:B------:R-:W1:Y:S01]  /*1030*/  LDC.64 R32, c[0x0][0x640] ;  /* 0x00019000ff207b82 */ /* 0x000e620000000a00 */
[-C--:B------:R-:W-:Y:S01]  /*1040*/  SHF.R.U64 R30, R8, R2.reuse, R9 ;  /* 0x00000002081e7219 */ /* 0x080fe20000001209 */
[----:B------:R-:W-:Y:S01]  /*1050*/  IMAD.MOV.U32 R19, RZ, RZ, R17 ;  /* 0x000000ffff137224 */ /* 0x000fe200078e0011 */
[----:B------:R-:W-:Y:S01]  /*1060*/  SHF.R.U32.HI R2, RZ, R2, R9 ;  /* 0x00000002ff027219 */ /* 0x000fe20000011609 */
[----:B------:R-:W-:Y:S01]  /*1070*/  IMAD.MOV.U32 R26, RZ, RZ, 0x1 ;  /* 0x00000001ff1a7424 */ /* 0x000fe200078e00ff */
[----:B------:R-:W-:-:S03]  /*1080*/  IADD3 R11, P0, RZ, -R30, RZ ;  /* 0x8000001eff0b7210 */ /* 0x000fc60007f1e0ff */
[----:B------:R-:W2:Y:S02]  /*1090*/  LDC R10, c[0x0][0x618] ;  /* 0x00018600ff0a7b82 */ /* 0x000ea40000000800 */
[----:B------:R-:W-:-:S04]  /*10a0*/  IMAD.X R9, RZ, RZ, ~R2, P0 ;  /* 0x000000ffff097224 */ /* 0x000fc800000e0e02 */
[-C--:B------:R-:W-:Y:S02]  /*10b0*/  IMAD R2, R9, R28.reuse, RZ ;  /* 0x0000001c09027224 */ /* 0x080fe400078e02ff */
[----:B0-----:R-:W0:Y:S01]  /*10c0*/  LDC R13, c[0x0][0x608] ;  /* 0x00018200ff0d7b82 */ /* 0x001e220000000800 */
[----:B------:R-:W-:-:S04]  /*10d0*/  IMAD.WIDE.U32 R8, R11, R28, R18 ;  /* 0x0000001c0b087225 */ /* 0x000fc800078e0012 */
[----:B------:R-:W-:Y:S02]  /*10e0*/  IMAD R11, R11, R29, R2 ;  /* 0x0000001d0b0b7224 */ /* 0x000fe400078e0202 */
[----:B------:R-:W-:Y:S01]  /*10f0*/  IMAD.MOV.U32 R2, RZ, RZ, -0x1 ;  /* 0xffffffffff027424 */ /* 0x000fe200078e00ff */
[----:B------:R-:W3:Y:S01]  /*1100*/  LDC R31, c[0x0][0x658] ;  /* 0x00019600ff1f7b82 */ /* 0x000ee20000000800 */
[----:B------:R-:W-:Y:S01]  /*1110*/  IMAD.IADD R9, R9, 0x1, R11 ;  /* 0x0000000109097824 */ /* 0x000fe200078e020b */
[----:B-1----:R-:W-:-:S04]  /*1120*/  ISETP.NE.U32.AND P0, PT, R32, RZ, PT ;  /* 0x000000ff2000720c */ /* 0x002fc80003f05070 */
[----:B------:R-:W-:Y:S02]  /*1130*/  ISETP.NE.AND.EX P0, PT, R33, RZ, PT, P0 ;  /* 0x000000ff2100720c */ /* 0x000fe40003f05300 */
[----:B------:R-:W1:Y:S01]  /*1140*/  LDC R29, c[0x0][0x600] ;  /* 0x00018000ff1d7b82 */ /* 0x000e620000000800 */
[-CC-:B--2---:R-:W-:Y:S02]  /*1150*/  SHF.R.U64 R27, R8, R10.reuse, R9.reuse ;  /* 0x0000000a081b7219 */ /* 0x184fe40000001209 */
[----:B------:R-:W-:-:S05]  /*1160*/  SHF.R.U32.HI R8, RZ, R10, R9 ;  /* 0x0000000aff087219 */ /* 0x000fca0000011609 */
[----:B------:R-:W2:Y:S01]  /*1170*/  LDC R22, c[0x0][0x648] ;  /* 0x00019200ff167b82 */ /* 0x000ea20000000800 */
[-CC-:B0-----:R-:W-:Y:S02]  /*1180*/  SHF.R.U64 R34, R27, R13.reuse, R8.reuse ;  /* 0x0000000d1b227219 */ /* 0x181fe40000001208 */
[----:B------:R-:W-:-:S05]  /*1190*/  SHF.R.U32.HI R8, RZ, R13, R8 ;  /* 0x0000000dff087219 */ /* 0x000fca0000011608 */
[----:B------:R-:W0:Y:S01]  /*11a0*/  LDC R24, c[0x0][0x638] ;  /* 0x00018e00ff187b82 */ /* 0x000e220000000800 */
[-CC-:B---3--:R-:W-:Y:S02]  /*11b0*/  SHF.R.U64 R36, R34, R31.reuse, R8.reuse ;  /* 0x0000001f22247219 */ /* 0x188fe40000001208 */
[-C--:B------:R-:W-:Y:S02]  /*11c0*/  SHF.L.U32 R2, R2, R31.reuse, RZ ;  /* 0x0000001f02027219 */ /* 0x080fe400000006ff */
[----:B------:R-:W-:Y:S01]  /*11d0*/  SHF.R.U32.HI R9, RZ, R31, R8 ;  /* 0x0000001fff097219 */ /* 0x000fe20000011608 */
[----:B------:R-:W-:Y:S01]  /*11e0*/  IMAD.MOV.U32 R8, RZ, RZ, R36 ;  /* 0x000000ffff087224 */ /* 0x000fe200078e0024 */
[----:B------:R-:W-:Y:S01]  /*11f0*/  LOP3.LUT R15, RZ, R2, RZ, 0x33, !PT ;  /* 0x00000002ff0f7212 */ /* 0x000fe200078e33ff */
[----:B------:R-:W3:Y:S01]  /*1200*/  LDC R28, c[0x0][0x610] ;  /* 0x00018400ff1c7b82 */ /* 0x000ee20000000800 */
[----:B------:R-:W-:Y:S05]  /*1210*/  @!P0 BRA `(.L_x_14) ;  /* 0x0000000000288947 */ /* 0x000fea0003800000 */
[----:B------:R-:W4:Y:S02]  /*1220*/  LDC R13, c[0x0][0x64c] ;  /* 0x00019300ff0d7b82 */ /* 0x000f240000000800 */
[----:B----4-:R-:W-:-:S05]  /*1230*/  IADD3 R13, P0, R36, R13, RZ ;  /* 0x0000000d240d7210 */ /* 0x010fca0007f1e0ff */
        /* <DEDUP_REMOVED lines=8> */
.L_x_14:
[----:B--2---:R-:W-:Y:S01]  /*12c0*/  SHF.R.U64 R7, R8, R22, R9 ;  /* 0x0000001608077219 */ /* 0x004fe20000001209 */
[----:B-1----:R-:W-:Y:S01]  /*12d0*/  VIADD R8, R29, 0xffffffff ;  /* 0xffffffff1d087836 */ /* 0x002fe20000000000 */
[----:B------:R-:W-:Y:S01]  /*12e0*/  SHF.L.U32 R2, R26, R31, RZ ;  /* 0x0000001f1a027219 */ /* 0x000fe200000006ff */
[----:B------:R-:W-:Y:S01]  /*12f0*/  @P1 IMAD R21, R25, R20, R6 ;  /* 0x0000001419151224 */ /* 0x000fe200078e0206 */
[----:B------:R-:W-:Y:S01]  /*1300*/  LOP3.LUT R15, R34, R15, RZ, 0xc0, !PT ;  /* 0x0000000f220f7212 */ /* 0x000fe200078ec0ff */
[----:B------:R-:W-:Y:S01]  /*1310*/  IMAD.MOV R9, RZ, RZ, -R7 ;  /* 0x000000ffff097224 */ /* 0x000fe200078e0a07 */
[----:B------:R-:W-:-:S03]  /*1320*/  LOP3.LUT R8, R27, R8, RZ, 0xc0, !PT ;  /* 0x000000081b087212 */ /* 0x000fc600078ec0ff */
[----:B------:R-:W-:Y:S02]  /*1330*/  IMAD R6, R2, R7, R15 ;  /* 0x0000000702067224 */ /* 0x000fe400078e020f */
[----:B0-----:R-:W-:Y:S02]  /*1340*/  IMAD R2, R9, R24, R36 ;  /* 0x0000001809027224 */ /* 0x001fe400078e0224 */
[----:B---3--:R-:W-:Y:S02]  /*1350*/  IMAD R19, R6, R28, R21 ;  /* 0x0000001c06137224 */ /* 0x008fe400078e0215 */
[----:B------:R-:W-:Y:S02]  /*1360*/  IMAD R2, R2, R29, R8 ;  /* 0x0000001d02027224 */ /* 0x000fe400078e0208 */
[----:B------:R-:W-:-:S03]  /*1370*/  IMAD.MOV.U32 R6, RZ, RZ, 0x1 ;  /* 0x00000001ff067424 */ /* 0x000fc600078e00ff */
[----:B------:R-:W-:Y:S02]  /*1380*/  SEL R22, R2, R19, !P1 ;  /* 0x0000001302167207 */ /* 0x000fe40004800000 */
[----:B------:R-:W-:Y:S01]  /*1390*/  SEL R19, R19, R2, !P1 ;  /* 0x0000000213137207 */ /* 0x000fe20004800000 */
[----:B------:R-:W-:Y:S01]  /*13a0*/  IMAD.MOV.U32 R2, RZ, RZ, R30 ;  /* 0x000000ffff027224 */ /* 0x000fe200078e001e */
[----:B------:R-:W-:-:S07]  /*13b0*/  PRMT R8, R6, 0x7610, R8 ;  /* 0x0000761006087816 */ /* 0x000fce0000000008 */
.L_x_12:
[----:B------:R-:W-:Y:S05]  /*13c0*/  @!P2 BRA `(.L_x_15) ;  /* 0x00000000000ca947 */ /* 0x000fea0003800000 */
[----:B------:R-:W-:Y:S01]  /*13d0*/  UCGABAR_WAIT ;  /* 0x0000000000007dc7 */ /* 0x000fe20008000000 */
[----:B------:R-:W-:Y:S01]  /*13e0*/  CCTL.IVALL ;  /* 0x00000000ff00798f */ /* 0x000fe20002000000 */
[----:B------:R-:W-:Y:S05]  /*13f0*/  BRA `(.L_x_16) ;  /* 0x0000000000047947 */ /* 0x000fea0003800000 */
.L_x_15:
[----:B------:R-:W-:Y:S06]  /*1400*/  BAR.SYNC.DEFER_BLOCKING 0x0 ;  /* 0x0000000000007b1d */ /* 0x000fec0000010000 */
.L_x_16:
[----:B------:R-:W-:Y:S05]  /*1410*/  @!P3 BRA `(.L_x_17) ;  /* 0x00000090008cb947 */ /* 0x000fea0003800000 */
[----:B------:R-:W-:-:S13]  /*1420*/  ISETP.GT.U32.AND P0, PT, R35, 0x1, PT ;  /* 0x000000012300780c */ /* 0x000fda0003f04070 */
[----:B------:R-:W-:Y:S05]  /*1430*/  @P0 EXIT ;  /* 0x000000000000094d */ /* 0x000fea0003800000 */
.L_x_18:
[----:B------:R-:W-:-:S08]  /*1440*/  NOP ;  /* 0x0000000000007918 */ /* 0x000fd00000000000 */
[----:B------:R-:W1:Y:S02]  /*1450*/  USETMAXREG.TRY_ALLOC.CTAPOOL UP0, 0xe8 ;  /* 0x000000e8000079c8 */ /* 0x000e640008000600 */
[----:B-1----:R-:W-:-:S13]  /*1460*/  PLOP3.LUT P0, PT, PT, PT, UP0, 0x80, 0x0 ;  /* 0x000000000000781c */ /* 0x002fda0003f0f008 */
[----:B------:R-:W-:Y:S05]  /*1470*/  @!P0 BRA `(.L_x_18) ;  /* 0xfffffffc00f08947 */ /* 0x000fea000383ffff */
[----:B------:R-:W-:-:S13]  /*1480*/  LOP3.LUT P0, RZ, R8, 0xff, RZ, 0xc0, !PT ;  /* 0x000000ff08ff7812 */ /* 0x000fda000780c0ff */
[----:B------:R-:W-:Y:S05]  /*1490*/  @!P0 EXIT ;  /* 0x000000000000894d */ /* 0x000fea0003800000 */
[----:B------:R-:W1:Y:S01]  /*14a0*/  S2UR UR4, SR_CgaCtaId ;  /* 0x00000000000479c3 */ /* 0x000e620000008800 */
[----:B------:R-:W-:Y:S01]  /*14b0*/  VIADD R14, R14, 0xffffffff ;  /* 0xffffffff0e0e7836 */ /* 0x000fe20000000000 */
[CC--:B------:R-:W-:Y:S01]  /*14c0*/  LEA.HI R4, R0.reuse, R3.reuse, RZ, 0x2 ;  /* 0x0000000300047211 */ /* 0x0c0fe200078f10ff */
[----:B------:R-:W-:Y:S01]  /*14d0*/  UMOV UR41, 0x400 ;  /* 0x0000040000297882 */ /* 0x000fe20000000000 */
[----:B------:R-:W-:Y:S01]  /*14e0*/  LEA.HI R0, R0, R3, RZ, 0x5 ;  /* 0x0000000300007211 */ /* 0x000fe200078f28ff */
[----:B------:R-:W-:Y:S01]  /*14f0*/  UISETP.LT.AND UP0, UPT, UR40, 0x1, UPT ;  /* 0x000000012800788c */ /* 0x000fe2000bf01270 */
[----:B------:R-:W-:Y:S01]  /*1500*/  R2UR UR42, R14 ;  /* 0x000000000e2a72ca */ /* 0x000fe200000e0000 */
[----:B------:R-:W-:Y:S01]  /*1510*/  USHF.L.U32 UR44, UR40, 0x1, URZ ;  /* 0x00000001282c7899 */ /* 0x000fe2000800063f */
[--C-:B------:R-:W-:Y:S01]  /*1520*/  SHF.R.S32.HI R156, RZ, 0x2, R4.reuse ;  /* 0x00000002ff9c7819 */ /* 0x100fe20000011404 */
[----:B------:R-:W-:Y:S01]  /*1530*/  USEL UR43, UR40, 0x1, UP0 ;  /* 0x00000001282b7887 */ /* 0x000fe20008000000 */
[----:B------:R-:W-:-:S02]  /*1540*/  SHF.R.S32.HI R5, RZ, 0x1f, R4 ;  /* 0x0000001fff057819 */ /* 0x000fc40000011404 */
[----:B------:R-:W-:Y:S01]  /*1550*/  LOP3.LUT R158, R4, 0xfffffffc, RZ, 0xc0, !PT ;  /* 0xfffffffc049e7812 */ /* 0x000fe200078ec0ff */
[----:B------:R-:W-:Y:S01]  /*1560*/  UIADD3 UR43, -UR43, UR40, URZ ;  /* 0x000000282b2b7290 */ /* 0x000fe2000fffe13f */
[----:B------:R-:W-:Y:S02]  /*1570*/  LEA.HI R5, R5, R156, RZ, 0x3 ;  /* 0x0000009c05057211 */ /* 0x000fe400078f18ff */
[----:B------:R-:W-:Y:S01]  /*1580*/  ISETP.NE.AND P0, PT, R14, RZ, PT ;  /* 0x000000ff0e00720c */ /* 0x000fe20003f05270 */
[----:B------:R-:W-:Y:S01]  /*1590*/  IMAD.IADD R158, R3, 0x1, -R158 ;  /* 0x00000001039e7824 */ /* 0x000fe200078e0a9e */
[----:B------:R-:W-:Y:S01]  /*15a0*/  LOP3.LUT R5, R5, 0xfffffff8, RZ, 0xc0, !PT ;  /* 0xfffffff805057812 */ /* 0x000fe200078ec0ff */
[----:B------:R-:W-:Y:S01]  /*15b0*/  USHF.L.U32 UR42, UR42, 0x3, URZ ;  /* 0x000000032a2a7899 */ /* 0x000fe2000800063f */
[----:B------:R-:W-:Y:S02]  /*15c0*/  LOP3.LUT R174, R16, 0x1, RZ, 0xfc, !PT ;  /* 0x0000000110ae7812 */ /* 0x000fe400078efcff */
[----:B------:R-:W-:Y:S01]  /*15d0*/  SEL R175, RZ, 0x1, P0 ;  /* 0x00000001ffaf7807 */ /* 0x000fe20000000000 */
[----:B------:R-:W-:Y:S01]  /*15e0*/  IMAD.IADD R156, R156, 0x1, -R5 ;  /* 0x000000019c9c7824 */ /* 0x000fe200078e0a05 */
[----:B-1----:R-:W-:Y:S01]  /*15f0*/  ULEA UR41, UR4, UR41, 0x18 ;  /* 0x0000002904297291 */ /* 0x002fe2000f8ec03f */
[----:B------:R-:W-:Y:S01]  /*1600*/  SHF.R.S32.HI R5, RZ, 0x5, R0 ;  /* 0x00000005ff057819 */ /* 0x000fe20000011400 */
[----:B------:R-:W-:Y:S01]  /*1610*/  IMAD.U32 R160, RZ, RZ, UR42 ;  /* 0x0000002affa07e24 */ /* 0x000fe2000f8e00ff */
[----:B------:R-:W-:Y:S01]  /*1620*/  ULDC UR4, c[0x0][0x284] ;  /* 0x0000a10000047ab9 */ /* 0x000fe20000000800 */
[----:B------:R-:W-:Y:S01]  /*1630*/  UIADD3 UR45, UR41, 0x60, URZ ;  /* 0x00000060292d7890 */ /* 0x000fe2000fffe03f */
[--C-:B------:R-:W-:Y:S01]  /*1640*/  SHF.R.S32.HI R157, RZ, 0x1f, R156.reuse ;  /* 0x0000001fff9d7819 */ /* 0x100fe2000001149c */
[----:B------:R-:W-:Y:S01]  /*1650*/  IMAD R163, R5, -0x10, -R156 ;  /* 0xfffffff005a37824 */ /* 0x000fe200078e0a9c */
[----:B------:R-:W-:-:S02]  /*1660*/  LOP3.LUT R162, R160, 0x8, RZ, 0xc0, !PT ;  /* 0x00000008a0a27812 */ /* 0x000fc400078ec0ff */
[----:B------:R-:W-:Y:S01]  /*1670*/  LOP3.LUT R160, R160, 0x8, RZ, 0xc, !PT ;  /* 0x00000008a0a07812 */ /* 0x000fe200078e0cff */
[----:B------:R-:W-:Y:S01]  /*1680*/  IMAD.U32 R159, RZ, RZ, UR45 ;  /* 0x0000002dff9f7e24 */ /* 0x000fe2000f8e00ff */
[----:B------:R-:W-:Y:S01]  /*1690*/  LOP3.LUT R162, R162, 0x18, RZ, 0x3c, !PT ;  /* 0x00000018a2a27812 */ /* 0x000fe200078e3cff */
[----:B------:R-:W-:-:S04]  /*16a0*/  IMAD.WIDE R156, R5, 0x10, R156 ;  /* 0x00000010059c7825 */ /* 0x000fc800078e029c */
[----:B------:R-:W-:Y:S02]  /*16b0*/  VIADD R161, R159, UR42 ;  /* 0x0000002a9fa17c36 */ /* 0x000fe40008000000 */
[----:B------:R-:W-:-:S07]  /*16c0*/  VIADD R163, R163, UR4 ;  /* 0x00000004a3a37c36 */ /* 0x000fce0008000000 */
.L_x_294:
[----:B------:R-:W-:Y:S01]  /*16d0*/  SHF.L.U32 R0, R175, 0x1f, RZ ;  /* 0x0000001faf007819 */ /* 0x000fe200000006ff */
[----:B------:R-:W-:Y:S02]  /*16e0*/  ULDC UR4, c[0x0][0x28c] ;  /* 0x0000a30000047ab9 */ /* 0x000fe40000000800 */
[----:B------:R-:W-:Y:S01]  /*16f0*/  ISETP.LT.AND P1, PT, RZ, UR4, PT ;  /* 0x00000004ff007c0c */ /* 0x000fe2000bf21270 */
[----:B------:R-:W1:Y:S02]  /*1700*/  SYNCS.PHASECHK.TRANS64.TRYWAIT P0, [R159+UR42], R0 ;  /* 0x000000009f0075a7 */ /* 0x000e64000800016a */
[----:B-1-34-:R-:W-:Y:S10]  /*1710*/  @!P0 BRA `(.L_x_19) ;  /* 0x000000a000088947 */ /* 0x01aff40003800000 */
.L_x_317:
[----:B------:R-:W-:Y:S05]  /*1720*/  @P1 BRA `(.L_x_20) ;  /* 0x0000000000401947 */ /* 0x000fea0003800000 */
[----:B-1----:R-:W-:Y:S01]  /*1730*/  MOV R0, 0x0 ;  /* 0x0000000000007802 */ /* 0x002fe20000000f00 */
[----:B------:R-:W-:Y:S01]  /*1740*/  ULDC.64 UR4, c[0x4][0x68] ;  /* 0x01001a0000047ab9 */ /* 0x000fe20000000a00 */
[----:B------:R-:W-:Y:S01]  /*1750*/  ULDC.64 UR6, c[0x4][0x8] ;  /* 0x0100020000067ab9 */ /* 0x000fe20000000a00 */
[----:B------:R-:W-:Y:S01]  /*1760*/  IMAD.U32 R4, RZ, RZ, UR4 ;  /* 0x00000004ff047e24 */ /* 0x000fe2000f8e00ff */
[----:B------:R1:W2:Y:S01]  /*1770*/  LDC.64 R14, c[0x4][R0] ;  /* 0x01000000000e7b82 */ /* 0x0002a20000000a00 */
[----:B------:R-:W-:Y:S01]  /*1780*/  IMAD.U32 R5, RZ, RZ, UR5 ;  /* 0x00000005ff057e24 */ /* 0x000fe2000f8e00ff */
[----:B------:R-:W-:Y:S01]  /*1790*/  ULDC.64 UR4, c[0x4][0x70] ;  /* 0x01001c0000047ab9 */ /* 0x000fe20000000a00 */
[----:B------:R-:W-:Y:S02]  /*17a0*/  IMAD.U32 R10, RZ, RZ, UR6 ;  /* 0x00000006ff0a7e24 */ /* 0x000fe4000f8e00ff */
[----:B------:R-:W-:Y:S02]  /*17b0*/  IMAD.U32 R6, RZ, RZ, UR4 ;  /* 0x00000004ff067e24 */ /* 0x000fe4000f8e00ff */
[----:B------:R-:W-:-:S02]  /*17c0*/  IMAD.U32 R7, RZ, RZ, UR5 ;  /* 0x00000005ff077e24 */ /* 0x000fc4000f8e00ff */
[----:B------:R-:W-:Y:S02]  /*17d0*/  IMAD.U32 R11, RZ, RZ, UR7 ;  /* 0x00000007ff0b7e24 */ /* 0x000fe4000f8e00ff */
[----:B------:R-:W-:Y:S02]  /*17e0*/  IMAD.MOV.U32 R8, RZ, RZ, 0x1e1 ;  /* 0x000001e1ff087424 */ /* 0x000fe400078e00ff */
[----:B0-----:R-:W-:Y:S02]  /*17f0*/  IMAD.MOV.U32 R12, RZ, RZ, 0x1 ;  /* 0x00000001ff0c7424 */ /* 0x001fe400078e00ff */
[----:B-1----:R-:W-:-:S07]  /*1800*/  IMAD.MOV.U32 R13, RZ, RZ, RZ ;  /* 0x000000ffff0d7224 */ /* 0x002fce00078e00ff */
[----:B------:R-:W-:-:S07]  /*1810*/  LEPC R20, `(.L_x_20) ;  /* 0x000000001014794e */ /* 0x000fce0000000000 */
[----:B--2--5:R-:W-:Y:S05]  /*1820*/  CALL.ABS.NOINC R14 ;  /* 0x000000000e007343 */ /* 0x024fea0003c00000 */
.L_x_20:
[----:B------:R-:W-:-:S13]  /*1830*/  ISETP.NE.AND P0, PT, R174, 0x3, PT ;  /* 0x00000003ae00780c */ /* 0x000fda0003f05270 */
[----:B------:R-:W-:Y:S05]  /*1840*/  @!P0 BRA `(.L_x_21) ;  /* 0x0000000000048947 */ /* 0x000fea0003800000 */
[----:B------:R-:W-:Y:S01]  /*1850*/  BPT.TRAP 0x1 ;  /* 0x000000040000795c */ /* 0x000fe20000300000 */
.L_x_21:
[----:B------:R-:W-:Y:S02]  /*1860*/  IMAD.U32 R3, RZ, RZ, UR38 ;  /* 0x00000026ff037e24 */ /* 0x000fe4000f8e00ff */
[----:B-1----:R-:W-:-:S03]  /*1870*/  IMAD.U32 R0, RZ, RZ, UR39 ;  /* 0x00000027ff007e24 */ /* 0x002fc6000f8e00ff */
[----:B------:R-:W-:Y:S02]  /*1880*/  LEA R3, R3, UR41, 0x3 ;  /* 0x0000002903037c11 */ /* 0x000fe4000f8e18ff */
[----:B------:R-:W-:-:S04]  /*1890*/  SHF.L.U32 R0, R0, 0x1f, RZ ;  /* 0x0000001f00007819 */ /* 0x000fc800000006ff */
[----:B------:R1:W2:Y:S01]  /*18a0*/  SYNCS.PHASECHK.TRANS64.TRYWAIT P1, [R3+URZ], R0 ;  /* 0x00000000030075a7 */ /* 0x0002a2000802017f */
[----:B------:R-:W-:Y:S05]  /*18b0*/  @!P0 BRA `(.L_x_22) ;  /* 0x0000000000048947 */ /* 0x000fea0003800000 */
[----:B------:R-:W-:Y:S01]  /*18c0*/  BPT.TRAP 0x1 ;  /* 0x000000040000795c */ /* 0x000fe20000300000 */
.L_x_22:
[----:B------:R-:W-:-:S05]  /*18d0*/  IMAD.U32 R4, RZ, RZ, UR43 ;  /* 0x0000002bff047e24 */ /* 0x000fca000f8e00ff */
[----:B------:R-:W-:Y:S01]  /*18e0*/  ISETP.GE.AND P2, PT, R4, 0x1, PT ;  /* 0x000000010400780c */ /* 0x000fe20003f46270 */
[----:B--2---:R-:W-:-:S12]  /*18f0*/  @P1 BRA `(.L_x_23) ;  /* 0x0000000000081947 */ /* 0x004fd80003800000 */
[----:B------:R-:W2:Y:S02]  /*1900*/  SYNCS.PHASECHK.TRANS64.TRYWAIT P1, [R3+URZ], R0 ;  /* 0x00000000030075a7 */ /* 0x000ea4000802017f */
[----:B--2---:R-:W-:Y:S05]  /*1910*/  @!P1 BRA `(.L_x_24) ;  /* 0x0000009c009c9947 */ /* 0x004fea0003800000 */
.L_x_23:
[----:B------:R-:W-:Y:S05]  /*1920*/  WARPSYNC.ALL ;  /* 0x0000000000007948 */ /* 0x000fea0003800000 */
[----:B------:R-:W-:Y:S01]  /*1930*/  UIADD3 UR4, UR41, 0x180, URZ ;  /* 0x0000018029047890 */ /* 0x000fe2000fffe03f */
[----:B------:R-:W-:Y:S01]  /*1940*/  WARPGROUP.ARRIVE ;  /* 0x00000000000079c5 */ /* 0x000fe20000000000 */
[----:B------:R-:W-:Y:S02]  /*1950*/  UIADD3 UR5, UR41, 0xa180, URZ ;  /* 0x0000a18029057890 */ /* 0x000fe4000fffe03f */
[----:B------:R-:W-:Y:S02]  /*1960*/  USHF.R.U32.HI UR4, URZ, 0x4, UR4 ;  /* 0x000000043f047899 */ /* 0x000fe40008011604 */
[----:B------:R-:W-:-:S02]  /*1970*/  USHF.R.U32.HI UR5, URZ, 0x4, UR5 ;  /* 0x000000043f057899 */ /* 0x000fc40008011605 */
[----:B------:R-:W-:Y:S02]  /*1980*/  ULOP3.LUT UR4, UR4, 0x3fff, URZ, 0xc0, !UPT ;  /* 0x00003fff04047892 */ /* 0x000fe4000f8ec03f */
[----:B------:R-:W-:Y:S02]  /*1990*/  ULOP3.LUT UR5, UR5, 0x3fff, URZ, 0xc0, !UPT ;  /* 0x00003fff05057892 */ /* 0x000fe4000f8ec03f */
[----:B------:R-:W-:Y:S02]  /*19a0*/  ULOP3.LUT UR8, UR4, 0x10000, URZ, 0xfc, !UPT ;  /* 0x0001000004087892 */ /* 0x000fe4000f8efc3f */
[----:B------:R-:W-:Y:S02]  /*19b0*/  ULOP3.LUT UR9, UR5, 0x10000, URZ, 0xfc, !UPT ;  /* 0x0001000005097892 */ /* 0x000fe4000f8efc3f */
[----:B------:R-:W-:Y:S02]  /*19c0*/  ULEA UR10, UR38, UR8, 0x9 ;  /* 0x00000008260a7291 */ /* 0x000fe4000f8e483f */
[----:B------:R-:W-:Y:S01]  /*19d0*/  ULEA UR11, UR38, UR9, 0xb ;  /* 0x00000009260b7291 */ /* 0x000fe2000f8e583f */
[----:B------:R-:W-:Y:S01]  /*19e0*/  UMOV UR5, 0x40000040 ;  /* 0x4000004000057882 */ /* 0x000fe20000000000 */
[----:B------:R-:W-:-:S03]  /*19f0*/  UMOV UR7, 0x40000040 ;  /* 0x4000004000077882 */ /* 0x000fc60000000000 */
[----:B------:R-:W-:Y:S02]  /*1a00*/  UMOV UR4, UR10 ;  /* 0x0000000a00047c82 */ /* 0x000fe40008000000 */
[----:B------:R-:W-:Y:S02]  /*1a10*/  UMOV UR6, UR11 ;  /* 0x0000000b00067c82 */ /* 0x000fe40008000000 */
[----:B------:R-:W-:Y:S01]  /*1a20*/  HGMMA.64x256x16.F32.BF16 R24, gdesc[UR4], RZ, !UPT, gsb0 ;  /* 0x03e00000041879f0 */ /* 0x000fe2000c0018ff */
[----:B------:R-:W-:Y:S02]  /*1a30*/  UIADD3 UR4, UR10, 0x2, URZ ;  /* 0x000000020a047890 */ /* 0x000fe4000fffe03f */
[----:B------:R-:W-:Y:S01]  /*1a40*/  UIADD3 UR6, UR11, 0x2, URZ ;  /* 0x000000020b067890 */ /* 0x000fe2000fffe03f */
[----:B------:R-:W-:Y:S01]  /*1a50*/  UMOV UR5, 0x40000040 ;  /* 0x4000004000057882 */ /* 0x000fe20000000000 */
[----:B------:R-:W-:Y:S01]  /*1a60*/  UMOV UR7, 0x40000040 ;  /* 0x4000004000077882 */ /* 0x000fe20000000000 */
[----:B------:R-:W-:-:S02]  /*1a70*/  WARPGROUP.DEPBAR.LE gsb0, 0x0 ;  /* 0x00008000000079c5 */ /* 0x000fc40000010000 */
[----:B------:R-:W-:-:S15]  /*1a80*/  WARPGROUP.ARRIVE ;  /* 0x00000000000079c5 */ /* 0x000fde0000000000 */
[----:B------:R-:W-:-:S05]  /*1a90*/  NOP ;  /* 0x0000000000007918 */ /* 0x000fca0000000000 */
[----:B------:R-:W-:Y:S01]  /*1aa0*/  HGMMA.64x256x16.F32.BF16 R24, gdesc[UR4], R24, gsb0 ;  /* 0x03e00000041879f0 */ /* 0x000fe20008001818 */
[----:B------:R-:W-:Y:S02]  /*1ab0*/  UIADD3 UR4, UR10, 0x4, URZ ;  /* 0x000000040a047890 */ /* 0x000fe4000fffe03f */
[----:B------:R-:W-:Y:S01]  /*1ac0*/  UIADD3 UR6, UR11, 0x4, URZ ;  /* 0x000000040b067890 */ /* 0x000fe2000fffe03f */
[----:B------:R-:W-:Y:S01]  /*1ad0*/  UMOV UR5, 0x40000040 ;  /* 0x4000004000057882 */ /* 0x000fe20000000000 */
[----:B------:R-:W-:Y:S01]  /*1ae0*/  UMOV UR7, 0x40000040 ;  /* 0x4000004000077882 */ /* 0x000fe20000000000 */
[----:B------:R-:W-:Y:S02]  /*1af0*/  WARPGROUP.DEPBAR.LE gsb0, 0x0 ;  /* 0x00008000000079c5 */ /* 0x000fe40000010000 */
        /* <DEDUP_REMOVED lines=10> */
[----:B------:R-:W-:Y:S03]  /*1ba0*/  HGMMA.64x256x16.F32.BF16 R24, gdesc[UR4], R24, gsb0 ;  /* 0x03e00000041879f0 */ /* 0x000fe60008001818 */
[----:B------:R-:W-:Y:S02]  /*1bb0*/  WARPGROUP.DEPBAR.LE gsb0, 0x0 ;  /* 0x00008000000079c5 */ /* 0x000fe40000010000 */
[----:B------:R-:W-:Y:S05]  /*1bc0*/  @!P2 BRA `(.L_x_25) ;  /* 0x000000040020a947 */ /* 0x000fea0003800000 */
[----:B------:R-:W-:Y:S01]  /*1bd0*/  UIADD3 UR4, UR38, 0x1, URZ ;  /* 0x0000000126047890 */ /* 0x000fe2000fffe03f */
[----:B-12---:R-:W-:Y:S02]  /*1be0*/  IMAD.U32 R0, RZ, RZ, UR43 ;  /* 0x0000002bff007e24 */ /* 0x006fe4000f8e00ff */
[----:B------:R-:W-:Y:S01]  /*1bf0*/  IMAD.U32 R3, RZ, RZ, UR38 ;  /* 0x00000026ff037e24 */ /* 0x000fe2000f8e00ff */
[----:B------:R-:W-:-:S04]  /*1c00*/  UISETP.NE.AND UP0, UPT, UR4, 0x5, UPT ;  /* 0x000000050400788c */ /* 0x000fc8000bf05270 */
[----:B------:R-:W-:Y:S02]  /*1c10*/  USEL UR5, URZ, 0x1, UP0 ;  /* 0x000000013f057887 */ /* 0x000fe40008000000 */
[----:B------:R-:W-:Y:S02]  /*1c20*/  USEL UR10, UR4, URZ, UP0 ;  /* 0x0000003f040a7287 */ /* 0x000fe40008000000 */
[----:B------:R-:W-:-:S06]  /*1c30*/  ULOP3.LUT UR5, UR39, UR5, URZ, 0x3c, !UPT ;  /* 0x0000000527057292 */ /* 0x000fcc000f8e3c3f */
[----:B------:R-:W-:-:S07]  /*1c40*/  IMAD.U32 R6, RZ, RZ, UR5 ;  /* 0x00000005ff067e24 */ /* 0x000fce000f8e00ff */
.L_x_32:
[----:B------:R-:W-:Y:S05]  /*1c50*/  @!P0 BRA `(.L_x_26) ;  /* 0x0000000000048947 */ /* 0x000fea0003800000 */
[----:B------:R-:W-:Y:S01]  /*1c60*/  BPT.TRAP 0x1 ;  /* 0x000000040000795c */ /* 0x000fe20000300000 */
.L_x_26:
[----:B------:R-:W-:Y:S01]  /*1c70*/  ULEA UR4, UR10, UR41, 0x3 ;  /* 0x000000290a047291 */ /* 0x000fe2000f8e183f */
[----:B------:R-:W-:-:S08]  /*1c80*/  SHF.L.U32 R4, R6, 0x1f, RZ ;  /* 0x0000001f06047819 */ /* 0x000fd000000006ff */
[----:B------:R1:W2:Y:S01]  /*1c90*/  SYNCS.PHASECHK.TRANS64.TRYWAIT P1, [UR4], R4 ;  /* 0x00000004ff0075a7 */ /* 0x0002a20008020144 */
[----:B------:R-:W-:Y:S05]  /*1ca0*/  @!P0 BRA `(.L_x_27) ;  /* 0x0000000000048947 */ /* 0x000fea0003800000 */
[----:B------:R-:W-:Y:S01]  /*1cb0*/  BPT.TRAP 0x1 ;  /* 0x000000040000795c */ /* 0x000fe20000300000 */
.L_x_27:
[----:B--2---:R-:W-:Y:S05]  /*1cc0*/  @P1 BRA `(.L_x_28) ;  /* 0x0000000000081947 */ /* 0x004fea0003800000 */
[----:B------:R-:W2:Y:S02]  /*1cd0*/  SYNCS.PHASECHK.TRANS64.TRYWAIT P1, [UR4], R4 ;  /* 0x00000004ff0075a7 */ /* 0x000ea40008020144 */
[----:B--2---:R-:W-:Y:S05]  /*1ce0*/  @!P1 BRA `(.L_x_29) ;  /* 0x0000009800bc9947 */ /* 0x004fea0003800000 */
.L_x_28:
[----:B------:R-:W-:Y:S01]  /*1cf0*/  ULEA UR11, UR10, UR8, 0x9 ;  /* 0x000000080a0b7291 */ /* 0x000fe2000f8e483f */
[----:B------:R-:W-:Y:S01]  /*1d00*/  WARPGROUP.ARRIVE ;  /* 0x00000000000079c5 */ /* 0x000fe20000000000 */
[----:B------:R-:W-:Y:S01]  /*1d10*/  ULEA UR12, UR10, UR9, 0xb ;  /* 0x000000090a0c7291 */ /* 0x000fe2000f8e583f */
[----:B------:R-:W-:Y:S01]  /*1d20*/  UMOV UR5, 0x40000040 ;  /* 0x4000004000057882 */ /* 0x000fe20000000000 */
[----:B------:R-:W-:-:S03]  /*1d30*/  UMOV UR7, 0x40000040 ;  /* 0x4000004000077882 */ /* 0x000fc60000000000 */
[----:B------:R-:W-:Y:S02]  /*1d40*/  UMOV UR4, UR11 ;  /* 0x0000000b00047c82 */ /* 0x000fe40008000000 */
[----:B------:R-:W-:Y:S02]  /*1d50*/  UMOV UR6, UR12 ;  /* 0x0000000c00067c82 */ /* 0x000fe40008000000 */
[----:B------:R-:W-:Y:S01]  /*1d60*/  HGMMA.64x256x16.F32.BF16 R24, gdesc[UR4], R24, gsb0 ;  /* 0x03e00000041879f0 */ /* 0x000fe20008001818 */
        /* <DEDUP_REMOVED lines=26> */
[----:B------:R-:W-:Y:S01]  /*1f10*/  BPT.TRAP 0x1 ;  /* 0x000000040000795c */ /* 0x000fe20000300000 */
.L_x_30:
[----:B------:R-:W-:-:S13]  /*1f20*/  ISETP.NE.AND P1, PT, R153, RZ, PT ;  /* 0x000000ff9900720c */ /* 0x000fda0003f25270 */
[----:B-12---:R-:W-:-:S05]  /*1f30*/  @P1 LEA R4, R3, UR41, 0x3 ;  /* 0x0000002903041c11 */ /* 0x006fca000f8e18ff */
[----:B------:R-:W-:-:S05]  /*1f40*/  @P1 VIADD R5, R4, 0x28 ;  /* 0x0000002804051836 */ /* 0x000fca0000000000 */
[----:B------:R-:W-:-:S04]  /*1f50*/  @P1 PRMT R5, R152, 0x654, R5 ;  /* 0x0000065498051816 */ /* 0x000fc80000000005 */
[----:B------:R1:W-:Y:S01]  /*1f60*/  @P1 SYNCS.ARRIVE.TRANS64.RED.A1T0 RZ, [R5+URZ], RZ ;  /* 0x000000ff05ff19a7 */ /* 0x0003e2000810043f */
[----:B------:R-:W-:-:S13]  /*1f70*/  ISETP.GT.U32.AND P1, PT, R16, 0x1, PT ;  /* 0x000000011000780c */ /* 0x000fda0003f24070 */
[----:B-1----:R-:W-:Y:S05]  /*1f80*/  @P1 BRA `(.L_x_31) ;  /* 0x0000000000041947 */ /* 0x002fea0003800000 */
[----:B------:R-:W-:Y:S01]  /*1f90*/  BPT.TRAP 0x1 ;  /* 0x000000040000795c */ /* 0x000fe20000300000 */
.L_x_31:
[----:B------:R-:W-:Y:S01]  /*1fa0*/  UIADD3 UR10, UR10, 0x1, URZ ;  /* 0x000000010a0a7890 */ /* 0x000fe2000fffe03f */
[C---:B------:R-:W-:Y:S01]  /*1fb0*/  ISETP.GT.AND P2, PT, R0.reuse, 0x1, PT ;  /* 0x000000010000780c */ /* 0x040fe20003f44270 */
[----:B------:R-:W-:Y:S02]  /*1fc0*/  VIADD R3, R3, 0x1 ;  /* 0x0000000103037836 */ /* 0x000fe40000000000 */
[----:B------:R-:W-:Y:S01]  /*1fd0*/  UISETP.NE.AND UP0, UPT, UR10, 0x5, UPT ;  /* 0x000000050a00788c */ /* 0x000fe2000bf05270 */
[----:B------:R-:W-:Y:S02]  /*1fe0*/  VIADD R0, R0, 0xffffffff ;  /* 0xffffffff00007836 */ /* 0x000fe40000000000 */
[C---:B------:R-:W-:Y:S01]  /*1ff0*/  ISETP.NE.AND P1, PT, R3.reuse, 0x5, PT ;  /* 0x000000050300780c */ /* 0x040fe20003f25270 */
[----:B------:R-:W-:Y:S02]  /*2000*/  USEL UR4, URZ, 0x1, UP0 ;  /* 0x000000013f047887 */ /* 0x000fe40008000000 */
[----:B------:R-:W-:Y:S01]  /*2010*/  USEL UR10, UR10, URZ, UP0 ;  /* 0x0000003f0a0a7287 */ /* 0x000fe20008000000 */
[----:B------:R-:W-:-:S03]  /*2020*/  SEL R3, R3, RZ, P1 ;  /* 0x000000ff03037207 */ /* 0x000fc60000800000 */
[----:B------:R-:W-:Y:S01]  /*2030*/  LOP3.LUT R6, R6, UR4, RZ, 0x3c, !PT ;  /* 0x0000000406067c12 */ /* 0x000fe2000f8e3cff */
[----:B------:R-:W-:Y:S07]  /*2040*/  @P2 BRA `(.L_x_32) ;  /* 0xfffffffc00002947 */ /* 0x000fee000383ffff */
.L_x_25:
[----:B-12---:R-:W1:Y:S01]  /*2050*/  LDC R0, c[0x0][0x28c] ;  /* 0x0000a300ff007b82 */ /* 0x006e620000000800 */
[----:B------:R2:W-:Y:S01]  /*2060*/  SYNCS.ARRIVE.TRANS64.A1T0 RZ, [R160+UR45], RZ ;  /* 0x000000ffa0ff79a7 */ /* 0x0005e2000810002d */
[----:B-1----:R-:W-:-:S13]  /*2070*/  ISETP.GE.AND P1, PT, R0, 0x1, PT ;  /* 0x000000010000780c */ /* 0x002fda0003f26270 */
[----:B--2---:R-:W-:Y:S05]  /*2080*/  @!P1 BRA `(.L_x_33) ;  /* 0x0000000000449947 */ /* 0x004fea0003800000 */
[----:B------:R-:W-:Y:S05]  /*2090*/  @!P0 BRA `(.L_x_34) ;  /* 0x0000000000048947 */ /* 0x000fea0003800000 */
[----:B------:R-:W-:Y:S01]  /*20a0*/  BPT.TRAP 0x1 ;  /* 0x000000040000795c */ /* 0x000fe20000300000 */
.L_x_34:
[----:B------:R-:W-:-:S13]  /*20b0*/  ISETP.NE.AND P0, PT, R153, RZ, PT ;  /* 0x000000ff9900720c */ /* 0x000fda0003f05270 */
[----:B------:R-:W-:-:S05]  /*20c0*/  VOTEU.ANY UP0, P0 ;  /* 0x00000000003f7886 */ /* 0x000fca0000000100 */
[----:B------:R-:W-:-:S06]  /*20d0*/  @UP0 UIADD3 UR4, UR43, UR38, URZ ;  /* 0x000000262b040290 */ /* 0x000fcc000fffe03f */
[----:B------:R-:W-:Y:S02]  /*20e0*/  IMAD.U32 R4, RZ, RZ, UR4 ;  /* 0x00000004ff047e24 */ /* 0x000fe4000f8e00ff */
[----:B------:R-:W-:Y:S02]  /*20f0*/  IMAD.U32 R3, RZ, RZ, UR4 ;  /* 0x00000004ff037e24 */ /* 0x000fe4000f8e00ff */
[----:B------:R-:W-:-:S05]  /*2100*/  @P0 IMAD.WIDE.U32 R4, R4, -0x33333333, RZ ;  /* 0xcccccccd04040825 */ /* 0x000fca00078e00ff */
[----:B------:R-:W-:-:S05]  /*2110*/  @P0 SHF.R.U32.HI R0, RZ, 0x2, R5 ;  /* 0x00000002ff000819 */ /* 0x000fca0000011605 */
[----:B------:R-:W-:-:S05]  /*2120*/  @P0 IMAD R0, R0, -0x5, R3 ;  /* 0xfffffffb00000824 */ /* 0x000fca00078e0203 */
[----:B------:R-:W-:-:S05]  /*2130*/  @P0 LEA R0, R0, UR41, 0x3 ;  /* 0x0000002900000c11 */ /* 0x000fca000f8e18ff */
[----:B------:R-:W-:-:S05]  /*2140*/  @P0 VIADD R3, R0, 0x28 ;  /* 0x0000002800030836 */ /* 0x000fca0000000000 */
[----:B------:R-:W-:-:S04]  /*2150*/  @P0 PRMT R3, R152, 0x654, R3 ;  /* 0x0000065498030816 */ /* 0x000fc80000000003 */
[----:B------:R1:W-:Y:S01]  /*2160*/  @P0 SYNCS.ARRIVE.TRANS64.RED.A1T0 RZ, [R3+URZ], RZ ;  /* 0x000000ff03ff09a7 */ /* 0x0003e2000810043f */
[----:B------:R-:W-:-:S13]  /*2170*/  ISETP.GT.U32.AND P0, PT, R16, 0x1, PT ;  /* 0x000000011000780c */ /* 0x000fda0003f04070 */
[----:B-1----:R-:W-:Y:S05]  /*2180*/  @P0 BRA `(.L_x_33) ;  /* 0x0000000000040947 */ /* 0x002fea0003800000 */
[----:B------:R-:W-:Y:S01]  /*2190*/  BPT.TRAP 0x1 ;  /* 0x000000040000795c */ /* 0x000fe20000300000 */
.L_x_33:
[----:B------:R-:W-:Y:S01]  /*21a0*/  SHF.L.U32 R0, R175, 0x1f, RZ ;  /* 0x0000001faf007819 */ /* 0x000fe200000006ff */
[----:B------:R-:W-:Y:S01]  /*21b0*/  UIADD3 UR38, UR44, UR38, URZ ;  /* 0x000000262c267290 */ /* 0x000fe2000fffe03f */
[----:B------:R-:W1:Y:S01]  /*21c0*/  LDC R15, c[0x0][0x288] ;  /* 0x0000a200ff0f7b82 */ /* 0x000e620000000800 */
[----:B------:R-:W-:Y:S01]  /*21d0*/  UISETP.GE.U32.AND UP1, UPT, UR44, 0x5, UPT ;  /* 0x000000052c00788c */ /* 0x000fe2000bf26070 */
[----:B------:R-:W-:Y:S01]  /*21e0*/  IMAD.SHL.U32 R8, R158, 0x2, RZ ;  /* 0x000000029e087824 */ /* 0x000fe200078e00ff */
[----:B------:R-:W-:Y:S02]  /*21f0*/  UISETP.GT.U32.AND UP0, UPT, UR38, 0x4, UPT ;  /* 0x000000042600788c */ /* 0x000fe4000bf04070 */
[----:B------:R-:W-:Y:S02]  /*2200*/  UIMAD.WIDE.U32 UR4, UR38, -0x33333333, URZ ;  /* 0xcccccccd260478a5 */ /* 0x000fe4000f8e003f */
[----:B------:R-:W-:Y:S01]  /*2210*/  UISETP.LT.U32.AND UP0, UPT, UR44, 0x5, UP0 ;  /* 0x000000052c00788c */ /* 0x000fe20008701070 */
[----:B------:R-:W2:Y:S01]  /*2220*/  SYNCS.PHASECHK.TRANS64.TRYWAIT P0, [R159+UR42+0x10], R0 ;  /* 0x000010009f0075a7 */ /* 0x000ea2000800016a */
[----:B------:R-:W-:Y:S01]  /*2230*/  USHF.R.U32.HI UR4, URZ, 0x2, UR5 ;  /* 0x000000023f047899 */ /* 0x000fe20008011605 */
[----:B------:R-:W-:Y:S01]  /*2240*/  SHF.R.S32.HI R9, RZ, 0x1f, R8 ;  /* 0x0000001fff097819 */ /* 0x000fe20000011408 */
[----:B------:R-:W-:-:S02]  /*2250*/  USEL UR6, URZ, 0x1, !UP0 ;  /* 0x000000013f067887 */ /* 0x000fc4000c000000 */
[----:B------:R-:W-:Y:S02]  /*2260*/  UIMAD UR38, UR4, -0x5, UR38 ;  /* 0xfffffffb042678a4 */ /* 0x000fe4000f8e0226 */
[----:B------:R-:W-:-:S04]  /*2270*/  ULOP3.LUT UR39, UR39, UR6, URZ, 0x3c, !UPT ;  /* 0x0000000627277292 */ /* 0x000fc8000f8e3c3f */
[----:B------:R-:W-:Y:S01]  /*2280*/  @UP1 ULOP3.LUT UR39, UR39, 0x1, UR4, 0x78, !UPT ;  /* 0x0000000127271892 */ /* 0x000fe2000f8e7804 */
[----:B-12---:R-:W-:Y:S11]  /*2290*/  @!P0 BRA `(.L_x_35) ;  /* 0x0000009400688947 */ /* 0x006ff60003800000 */
.L_x_318:
[----:B------:R-:W-:Y:S01]  /*22a0*/  IMAD.SHL.U32 R14, R19, 0x40, RZ ;  /* 0x00000040130e7824 */ /* 0x000fe200078e00ff */
[----:B------:R-:W-:Y:S01]  /*22b0*/  ULDC UR6, c[0x0][0x284] ;  /* 0x0000a10000067ab9 */ /* 0x000fe20000000800 */
[----:B0-----:R-:W-:Y:S01]  /*22c0*/  IMAD.SHL.U32 R12, R22, 0x100, RZ ;  /* 0x00000100160c7824 */ /* 0x001fe200078e00ff */
[----:B------:R-:W-:Y:S01]  /*22d0*/  SHF.R.S32.HI R165, RZ, 0x1f, R2 ;  /* 0x0000001fffa57819 */ /* 0x000fe20000011402 */
[----:B------:R-:W-:Y:S01]  /*22e0*/  ULDC.64 UR4, c[0x0][0x5d0] ;  /* 0x0001740000047ab9 */ /* 0x000fe20000000a00 */
[----:B------:R-:W-:Y:S01]  /*22f0*/  ISETP.GE.AND P0, PT, R14, UR6, PT ;  /* 0x000000060e007c0c */ /* 0x000fe2000bf06270 */
[----:B------:R-:W-:Y:S01]  /*2300*/  IMAD.WIDE.U32 R4, R2, UR4, R8 ;  /* 0x0000000402047c25 */ /* 0x000fe2000f8e0008 */
[----:B------:R-:W-:Y:S02]  /*2310*/  SHF.R.S32.HI R13, RZ, 0x1f, R12 ;  /* 0x0000001fff0d7819 */ /* 0x000fe4000001140c */
[C---:B------:R-:W-:Y:S01]  /*2320*/  ISETP.GE.OR P0, PT, R12.reuse, R15, P0 ;  /* 0x0000000f0c00720c */ /* 0x040fe20000706670 */
[----:B------:R-:W-:Y:S01]  /*2330*/  IMAD R3, R165, UR4, RZ ;  /* 0x00000004a5037c24 */ /* 0x000fe2000f8e02ff */
[----:B------:R-:W-:-:S03]  /*2340*/  IADD3 R6, P1, R12, R4, RZ ;  /* 0x000000040c067210 */ /* 0x000fc60007f3e0ff */
[----:B------:R-:W-:-:S05]  /*2350*/  IMAD R3, R2, UR5, R3 ;  /* 0x0000000502037c24 */ /* 0x000fca000f8e0203 */
[----:B------:R-:W-:-:S03]  /*2360*/  IADD3.X R7, R13, R5, R3, P1, !PT ;  /* 0x000000050d077210 */ /* 0x000fc60000ffe403 */
[----:B------:R-:W-:Y:S05]  /*2370*/  @P0 BRA `(.L_x_36) ;  /* 0x0000007c00040947 */ /* 0x000fea0003800000 */
[----:B------:R-:W0:Y:S01]  /*2380*/  LDC.64 R10, c[0x0][0x5c8] ;  /* 0x00017200ff0a7b82 */ /* 0x000e220000000a00 */
[----:B-----5:R-:W-:Y:S01]  /*2390*/  FSETP.NEU.AND P0, PT, R155, RZ, PT ;  /* 0x000000ff9b00720b */ /* 0x020fe20003f0d000 */
[----:B------:R-:W-:Y:S01]  /*23a0*/  IMAD R3, R158, -0x2, R15 ;  /* 0xfffffffe9e037824 */ /* 0x000fe200078e020f */
[----:B------:R-:W-:Y:S01]  /*23b0*/  BSSY B0, `(.L_x_36) ;  /* 0x00007bd000007945 */ /* 0x000fe20003800000 */
[----:B------:R-:W-:-:S04]  /*23c0*/  IMAD.WIDE R166, R19, 0x40, R156 ;  /* 0x0000004013a67825 */ /* 0x000fc800078e029c */
[----:B-1----:R-:W-:Y:S02]  /*23d0*/  IMAD.IADD R0, R3, 0x1, -R12 ;  /* 0x0000000103007824 */ /* 0x002fe400078e0a0c */
[----:B------:R-:W-:-:S03]  /*23e0*/  IMAD.IADD R3, R163, 0x1, -R14 ;  /* 0x00000001a3037824 */ /* 0x000fc600078e0a0e */
[----:B------:R-:W-:-:S04]  /*23f0*/  ISETP.GT.AND P2, PT, R0, RZ, PT ;  /* 0x000000ff0000720c */ /* 0x000fc80003f44270 */
[----:B------:R-:W-:Y:S01]  /*2400*/  ISETP.GT.AND P1, PT, R3, RZ, P2 ;  /* 0x000000ff0300720c */ /* 0x000fe20001724270 */
[-C--:B0-----:R-:W-:Y:S02]  /*2410*/  IMAD R4, R167, R10.reuse, RZ ;  /* 0x0000000aa7047224 */ /* 0x081fe400078e02ff */
[----:B------:R-:W-:-:S04]  /*2420*/  IMAD.WIDE.U32 R6, R166, R10, R6 ;  /* 0x0000000aa6067225 */ /* 0x000fc800078e0006 */
[----:B------:R-:W-:-:S04]  /*2430*/  IMAD R5, R166, R11, R4 ;  /* 0x0000000ba6057224 */ /* 0x000fc800078e0204 */
[----:B------:R-:W-:Y:S01]  /*2440*/  IMAD.IADD R179, R7, 0x1, R5 ;  /* 0x0000000107b37824 */ /* 0x000fe200078e0205 */
[----:B------:R-:W-:Y:S06]  /*2450*/  @!P0 BRA `(.L_x_37) ;  /* 0x0000005400988947 */ /* 0x000fec0003800000 */
[----:B------:R-:W0:Y:S01]  /*2460*/  LDC.64 R20, c[0x0][0x5b8] ;  /* 0x00016e00ff147b82 */ /* 0x000e220000000a00 */
[----:B------:R-:W-:-:S07]  /*2470*/  ULDC.64 UR4, c[0x0][0x5c0] ;  /* 0x0001700000047ab9 */ /* 0x000fce0000000a00 */
[----:B------:R-:W1:Y:S08]  /*2480*/  LDC.64 R168, c[0x0][0x5b0] ;  /* 0x00016c00ffa87b82 */ /* 0x000e700000000a00 */
[----:B------:R-:W2:Y:S01]  /*2490*/  LDC.64 R14, c[0x0][0x5a8] ;  /* 0x00016a00ff0e7b82 */ /* 0x000ea20000000a00 */
[-C--:B0-----:R-:W-:Y:S02]  /*24a0*/  IMAD R7, R165, R20.reuse, RZ ;  /* 0x00000014a5077224 */ /* 0x081fe400078e02ff */
[----:B------:R-:W-:-:S04]  /*24b0*/  IMAD.WIDE.U32 R4, R2, R20, R8 ;  /* 0x0000001402047225 */ /* 0x000fc800078e0008 */
[----:B------:R-:W-:Y:S01]  /*24c0*/  IMAD R177, R2, R21, R7 ;  /* 0x0000001502b17224 */ /* 0x000fe200078e0207 */
[----:B------:R-:W-:Y:S01]  /*24d0*/  IADD3 R164, P0, R12, R4, RZ ;  /* 0x000000040ca47210 */ /* 0x000fe20007f1e0ff */
[----:B-1----:R-:W-:-:S03]  /*24e0*/  IMAD R4, R167, R168, RZ ;  /* 0x000000a8a7047224 */ /* 0x002fc600078e02ff */
[----:B------:R-:W-:Y:S01]  /*24f0*/  IADD3.X R165, R13, R5, R177, P0, !PT ;  /* 0x000000050da57210 */ /* 0x000fe200007fe4b1 */
[C---:B------:R-:W-:Y:S02]  /*2500*/  IMAD R21, R166.reuse, R169, R4 ;  /* 0x000000a9a6157224 */ /* 0x040fe400078e0204 */
[----:B------:R-:W-:-:S04]  /*2510*/  IMAD.WIDE.U32 R4, R166, R168, R164 ;  /* 0x000000a8a6047225 */ /* 0x000fc800078e00a4 */
[----:B------:R-:W-:Y:S01]  /*2520*/  IMAD.IADD R5, R5, 0x1, R21 ;  /* 0x0000000105057824 */ /* 0x000fe200078e0215 */
[----:B--2---:R-:W-:-:S04]  /*2530*/  LEA R170, P0, R4, R14, 0x1 ;  /* 0x0000000e04aa7211 */ /* 0x004fc800078008ff */
[----:B------:R-:W-:-:S05]  /*2540*/  LEA.HI.X R171, R4, R15, R5, 0x1, P0 ;  /* 0x0000000f04ab7211 */ /* 0x000fca00000f0c05 */
[----:B------:R0:W2:Y:S01]  /*2550*/  @P1 LDG.E.LTC128B.U16 R19, desc[UR36][R170.64] ;  /* 0x00000024aa131981 */ /* 0x0000a2000c1e1520 */
[----:B------:R-:W-:Y:S01]  /*2560*/  IMAD.WIDE.U32 R4, R166, R168, R12 ;  /* 0x000000a8a6047225 */ /* 0x000fe200078e000c */
[----:B------:R-:W-:Y:S02]  /*2570*/  BSSY B1, `(.L_x_38) ;  /* 0x0000014000017945 */ /* 0x000fe40003800000 */
[----:B------:R-:W-:-:S04]  /*2580*/  IADD3 R172, P0, R8, R4, RZ ;  /* 0x0000000408ac7210 */ /* 0x000fc80007f1e0ff */
[----:B------:R-:W-:Y:S01]  /*2590*/  IADD3.X R173, R9, R21, R5, P0, !PT ;  /* 0x0000001509ad7210 */ /* 0x000fe200007fe405 */
[C---:B0-----:R-:W-:Y:S01]  /*25a0*/  IMAD.SHL.U32 R170, R168.reuse, 0x8, RZ ;  /* 0x00000008a8aa7824 */ /* 0x041fe200078e00ff */
[----:B------:R-:W-:Y:S01]  /*25b0*/  SHF.L.U64.HI R171, R168, 0x3, R169 ;  /* 0x00000003a8ab7819 */ /* 0x000fe200000102a9 */
[----:B------:R-:W-:-:S04]  /*25c0*/  IMAD.WIDE.U32 R172, R2, R20, R172 ;  /* 0x0000001402ac7225 */ /* 0x000fc800078e00ac */
[----:B------:R-:W-:Y:S02]  /*25d0*/  IMAD.IADD R7, R177, 0x1, R173 ;  /* 0x00000001b1077824 */ /* 0x000fe400078e02ad */
[----:B--2---:R-:W-:-:S04]  /*25e0*/  IMAD.U32 R4, R19, 0x10000, RZ ;  /* 0x0001000013047824 */ /* 0x004fc800078e00ff */
[----:B------:R-:W-:Y:S01]  /*25f0*/  FMUL R5, R4, R155 ;  /* 0x0000009b04057220 */ /* 0x000fe20000400000 */
[----:B------:R-:W-:-:S03]  /*2600*/  LEA R4, P0, R6, UR4, 0x1 ;  /* 0x0000000406047c11 */ /* 0x000fc6000f8008ff */
[----:B------:R-:W-:Y:S01]  /*2610*/  FFMA R24, R24, R154, R5 ;  /* 0x0000009a18187223 */ /* 0x000fe20000000005 */
[----:B------:R-:W-:Y:S02]  /*2620*/  LEA.HI.X R5, R6, UR5, R179, 0x1, P0 ;  /* 0x0000000506057c11 */ /* 0x000fe400080f0cb3 */
[----:B------:R-:W-:Y:S02]  /*2630*/  ISETP.GT.AND P0, PT, R0, 0x1, PT ;  /* 0x000000010000780c */ /* 0x000fe40003f04270 */
[----:B------:R-:W-:Y:S02]  /*2640*/  F2FP.BF16.F32.PACK_AB R24, RZ, R24 ;  /* 0x00000018ff18723e */ /* 0x000fe400000010ff */
[----:B------:R-:W-:Y:S02]  /*2650*/  ISETP.GT.AND P3, PT, R3, RZ, P0 ;  /* 0x000000ff0300720c */ /* 0x000fe40000764270 */
[C---:B------:R-:W-:Y:S01]  /*2660*/  LEA R6, P4, R172.reuse, R14, 0x1 ;  /* 0x0000000eac067211 */ /* 0x040fe200078808ff */
[----:B------:R0:W-:Y:S03]  /*2670*/  @P1 STG.E.U16 desc[UR36][R4.64], R24 ;  /* 0x0000001804001986 */ /* 0x0001e6000c101524 */
[----:B------:R-:W-:-:S07]  /*2680*/  LEA.HI.X R7, R172, R15, R7, 0x1, P4 ;  /* 0x0000000fac077211 */ /* 0x000fce00020f0c07 */
[----:B------:R-:W-:Y:S05]  /*2690*/  @!P3 BRA `(.L_x_39) ;  /* 0x000000000004b947 */ /* 0x000fea0003800000 */
[----:B------:R1:W5:Y:S02]  /*26a0*/  LDG.E.LTC128B.U16 R19, desc[UR36][R6.64+0x2] ;  /* 0x0000022406137981 */ /* 0x000364000c1e1520 */
.L_x_39:
[----:B------:R-:W-:Y:S05]  /*26b0*/  BSYNC B1 ;  /* 0x0000000000017941 */ /* 0x000fea0003800000 */
.L_x_38:
[----:B------:R-:W-:Y:S01]  /*26c0*/  IMAD.WIDE.U32 R170, R166, R168, R170 ;  /* 0x000000a8a6aa7225 */ /* 0x000fe200078e00aa */
[----:B------:R-:W-:-:S03]  /*26d0*/  ISETP.GT.AND P2, PT, R3, 0x8, P2 ;  /* 0x000000080300780c */ /* 0x000fc60001744270 */
[----:B-----5:R-:W-:Y:S02]  /*26e0*/  IMAD.U32 R22, R19, 0x10000, RZ ;  /* 0x0001000013167824 */ /* 0x020fe400078e00ff */
[----:B------:R-:W-:Y:S01]  /*26f0*/  IMAD.IADD R167, R21, 0x1, R171 ;  /* 0x0000000115a77824 */ /* 0x000fe200078e02ab */
[----:B------:R-:W-:Y:S01]  /*2700*/  IADD3 R21, P1, R164, R170, RZ ;  /* 0x000000aaa4157210 */ /* 0x000fe20007f3e0ff */
[----:B------:R-:W-:-:S04]  /*2710*/  FMUL R22, R22, R155 ;  /* 0x0000009b16167220 */ /* 0x000fc80000400000 */
[----:B------:R-:W-:Y:S01]  /*2720*/  FFMA R22, R25, R154, R22 ;  /* 0x0000009a19167223 */ /* 0x000fe20000000016 */
[----:B------:R-:W-:Y:S01]  /*2730*/  IMAD.X R164, R167, 0x1, R165, P1 ;  /* 0x00000001a7a47824 */ /* 0x000fe200008e06a5 */
[----:B0-----:R-:W-:-:S03]  /*2740*/  LEA R24, P1, R21, R14, 0x1 ;  /* 0x0000000e15187211 */ /* 0x001fc600078208ff */
[----:B------:R-:W-:Y:S02]  /*2750*/  F2FP.BF16.F32.PACK_AB R22, RZ, R22 ;  /* 0x00000016ff16723e */ /* 0x000fe400000010ff */
[----:B------:R-:W-:-:S03]  /*2760*/  LEA.HI.X R25, R21, R15, R164, 0x1, P1 ;  /* 0x0000000f15197211 */ /* 0x000fc600008f0ca4 */
[----:B------:R0:W-:Y:S04]  /*2770*/  @P3 STG.E.U16 desc[UR36][R4.64+0x2], R22 ;  /* 0x0000021604003986 */ /* 0x0001e8000c101524 */
[----:B------:R-:W2:Y:S01]  /*2780*/  @P2 LDG.E.LTC128B.U16 R19, desc[UR36][R24.64] ;  /* 0x0000002418132981 */ /* 0x000ea2000c1e1520 */
[----:B------:R-:W-:Y:S01]  /*2790*/  IADD3 R8, P1, P3, R8, R170, R12 ;  /* 0x000000aa08087210 */ /* 0x000fe20007b3e00c */
[----:B------:R-:W-:Y:S01]  /*27a0*/  BSSY B1, `(.L_x_40) ;  /* 0x0000011000017945 */ /* 0x000fe20003800000 */
[C---:B------:R-:W-:Y:S02]  /*27b0*/  SHF.L.U64.HI R11, R10.reuse, 0x4, R11 ;  /* 0x000000040a0b7819 */ /* 0x040fe4000001020b */
[----:B------:R-:W-:Y:S02]  /*27c0*/  IADD3.X R9, R9, R167, R13, P1, P3 ;  /* 0x000000a709097210 */ /* 0x000fe40000fe640d */
[----:B------:R-:W-:-:S02]  /*27d0*/  LEA R10, P1, R10, R4, 0x4 ;  /* 0x000000040a0a7211 */ /* 0x000fc400078220ff */
[----:B------:R-:W-:Y:S01]  /*27e0*/  ISETP.GT.AND P0, PT, R3, 0x8, P0 ;  /* 0x000000080300780c */ /* 0x000fe20000704270 */
[----:B------:R-:W-:-:S04]  /*27f0*/  IMAD.WIDE.U32 R20, R2, R20, R8 ;  /* 0x0000001402147225 */ /* 0x000fc800078e0008 */
[----:B------:R-:W-:Y:S01]  /*2800*/  IMAD.X R11, R11, 0x1, R5, P1 ;  /* 0x000000010b0b7824 */ /* 0x000fe200008e0605 */
[----:B------:R-:W-:Y:S01]  /*2810*/  LEA R8, P3, R20, R14, 0x1 ;  /* 0x0000000e14087211 */ /* 0x000fe200078608ff */
[----:B------:R-:W-:-:S05]  /*2820*/  IMAD.IADD R2, R177, 0x1, R21 ;  /* 0x00000001b1027824 */ /* 0x000fca00078e0215 */
[----:B------:R-:W-:Y:S01]  /*2830*/  LEA.HI.X R9, R20, R15, R2, 0x1, P3 ;  /* 0x0000000f14097211 */ /* 0x000fe200018f0c02 */
[----:B--2---:R-:W-:-:S04]  /*2840*/  IMAD.U32 R12, R19, 0x10000, RZ ;  /* 0x00010000130c7824 */ /* 0x004fc800078e00ff */
[----:B------:R-:W-:-:S04]  /*2850*/  FMUL R13, R12, R155 ;  /* 0x0000009b0c0d7220 */ /* 0x000fc80000400000 */
[----:B------:R-:W-:-:S05]  /*2860*/  FFMA R13, R26, R154, R13 ;  /* 0x0000009a1a0d7223 */ /* 0x000fca000000000d */
[----:B------:R-:W-:-:S05]  /*2870*/  F2FP.BF16.F32.PACK_AB R13, RZ, R13 ;  /* 0x0000000dff0d723e */ /* 0x000fca00000010ff */
[----:B------:R0:W-:Y:S01]  /*2880*/  @P2 STG.E.U16 desc[UR36][R10.64], R13 ;  /* 0x0000000d0a002986 */ /* 0x0001e2000c101524 */
[----:B------:R-:W-:Y:S05]  /*2890*/  @!P0 BRA `(.L_x_41) ;  /* 0x0000000000048947 */ /* 0x000fea0003800000 */
[----:B------:R2:W5:Y:S02]  /*28a0*/  LDG.E.LTC128B.U16 R19, desc[UR36][R8.64+0x2] ;  /* 0x0000022408137981 */ /* 0x000564000c1e1520 */
.L_x_41:
[----:B------:R-:W-:Y:S05]  /*28b0*/  BSYNC B1 ;  /* 0x0000000000017941 */ /* 0x000fea0003800000 */
.L_x_40:
[----:B-----5:R-:W-:Y:S01]  /*28c0*/  IMAD.U32 R2, R19, 0x10000, RZ ;  /* 0x0001000013027824 */ /* 0x020fe200078e00ff */
[----:B------:R-:W-:Y:S01]  /*28d0*/  ISETP.GT.AND P1, PT, R0, 0x8, PT ;  /* 0x000000080000780c */ /* 0x000fe20003f24270 */
[----:B------:R-:W-:Y:S02]  /*28e0*/  BSSY B1, `(.L_x_42) ;  /* 0x0000008000017945 */ /* 0x000fe40003800000 */
[----:B------:R-:W-:Y:S01]  /*28f0*/  FMUL R2, R2, R155 ;  /* 0x0000009b02027220 */ /* 0x000fe20000400000 */
[----:B------:R-:W-:-:S03]  /*2900*/  ISETP.GT.AND P2, PT, R3, RZ, P1 ;  /* 0x000000ff0300720c */ /* 0x000fc60000f44270 */
[----:B------:R-:W-:-:S05]  /*2910*/  FFMA R2, R27, R154, R2 ;  /* 0x0000009a1b027223 */ /* 0x000fca0000000002 */
[----:B------:R-:W-:-:S05]  /*2920*/  F2FP.BF16.F32.PACK_AB R2, RZ, R2 ;  /* 0x00000002ff02723e */ /* 0x000fca00000010ff */
[----:B------:R3:W-:Y:S01]  /*2930*/  @P0 STG.E.U16 desc[UR36][R10.64+0x2], R2 ;  /* 0x000002020a000986 */ /* 0x0007e2000c101524 */
[----:B------:R-:W-:Y:S05]  /*2940*/  @!P2 BRA `(.L_x_43) ;  /* 0x000000000004a947 */ /* 0x000fea0003800000 */
[----:B------:R4:W5:Y:S02]  /*2950*/  LDG.E.LTC128B.U16 R19, desc[UR36][R6.64+0x10] ;  /* 0x0000102406137981 */ /* 0x000964000c1e1520 */
.L_x_43:
[----:B------:R-:W-:Y:S05]  /*2960*/  BSYNC B1 ;  /* 0x0000000000017941 */ /* 0x000fea0003800000 */
.L_x_42:
[----:B---3-5:R-:W-:Y:S01]  /*2970*/  IMAD.U32 R2, R19, 0x10000, RZ ;  /* 0x0001000013027824 */ /* 0x028fe200078e00ff */
[----:B------:R-:W-:Y:S01]  /*2980*/  ISETP.GT.AND P0, PT, R0, 0x9, PT ;  /* 0x000000090000780c */ /* 0x000fe20003f04270 */
[----:B------:R-:W-:Y:S02]  /*2990*/  BSSY B1, `(.L_x_44) ;  /* 0x0000008000017945 */ /* 0x000fe40003800000 */
[----:B0-----:R-:W-:Y:S01]  /*29a0*/  FMUL R13, R2, R155 ;  /* 0x0000009b020d7220 */ /* 0x001fe20000400000 */
[----:B------:R-:W-:-:S03]  /*29b0*/  ISETP.GT.AND P3, PT, R3, RZ, P0 ;  /* 0x000000ff0300720c */ /* 0x000fc60000764270 */
[----:B------:R-:W-:-:S05]  /*29c0*/  FFMA R13, R28, R154, R13 ;  /* 0x0000009a1c0d7223 */ /* 0x000fca000000000d */
[----:B------:R-:W-:-:S05]  /*29d0*/  F2FP.BF16.F32.PACK_AB R13, RZ, R13 ;  /* 0x0000000dff0d723e */ /* 0x000fca00000010ff */
[----:B------:R0:W-:Y:S01]  /*29e0*/  @P2 STG.E.U16 desc[UR36][R4.64+0x10], R13 ;  /* 0x0000100d04002986 */ /* 0x0001e2000c101524 */
[----:B------:R-:W-:Y:S05]  /*29f0*/  @!P3 BRA `(.L_x_45) ;  /* 0x000000000004b947 */ /* 0x000fea0003800000 */
[----:B------:R3:W5:Y:S02]  /*2a00*/  LDG.E.LTC128B.U16 R19, desc[UR36][R6.64+0x12] ;  /* 0x0000122406137981 */ /* 0x000764000c1e1520 */
.L_x_45:
[----:B------:R-:W-:Y:S05]  /*2a10*/  BSYNC B1 ;  /* 0x0000000000017941 */ /* 0x000fea0003800000 */
.L_x_44:
[----:B-----5:R-:W-:Y:S01]  /*2a20*/  IMAD.U32 R2, R19, 0x10000, RZ ;  /* 0x0001000013027824 */ /* 0x020fe200078e00ff */
[----:B------:R-:W-:Y:S01]  /*2a30*/  ISETP.GT.AND P1, PT, R3, 0x8, P1 ;  /* 0x000000080300780c */ /* 0x000fe20000f24270 */
[----:B------:R-:W-:Y:S02]  /*2a40*/  BSSY B1, `(.L_x_46) ;  /* 0x0000007000017945 */ /* 0x000fe40003800000 */
[----:B------:R-:W-:-:S04]  /*2a50*/  FMUL R2, R2, R155 ;  /* 0x0000009b02027220 */ /* 0x000fc80000400000 */
[----:B------:R-:W-:-:S05]  /*2a60*/  FFMA R2, R29, R154, R2 ;  /* 0x0000009a1d027223 */ /* 0x000fca0000000002 */
[----:B------:R-:W-:-:S05]  /*2a70*/  F2FP.BF16.F32.PACK_AB R2, RZ, R2 ;  /* 0x00000002ff02723e */ /* 0x000fca00000010ff */
[----:B------:R0:W-:Y:S01]  /*2a80*/  @P3 STG.E.U16 desc[UR36][R4.64+0x12], R2 ;  /* 0x0000120204003986 */ /* 0x0001e2000c101524 */
[----:B------:R-:W-:Y:S05]  /*2a90*/  @!P1 BRA `(.L_x_47) ;  /* 0x0000000000049947 */ /* 0x000fea0003800000 */
[----:B------:R0:W5:Y:S02]  /*2aa0*/  LDG.E.LTC128B.U16 R19, desc[UR36][R8.64+0x10] ;  /* 0x0000102408137981 */ /* 0x000164000c1e1520 */
.L_x_47:
[----:B------:R-:W-:Y:S05]  /*2ab0*/  BSYNC B1 ;  /* 0x0000000000017941 */ /* 0x000fea0003800000 */
.L_x_46:
[----:B0----5:R-:W-:Y:S01]  /*2ac0*/  IMAD.U32 R2, R19, 0x10000, RZ ;  /* 0x0001000013027824 */ /* 0x021fe200078e00ff */
        /* <DEDUP_REMOVED lines=8> */
.L_x_49:
[----:B------:R-:W-:Y:S05]  /*2b50*/  BSYNC B1 ;  /* 0x0000000000017941 */ /* 0x000fea0003800000 */
.L_x_48:
        /* <DEDUP_REMOVED lines=10> */
.L_x_51:
[----:B------:R-:W-:Y:S05]  /*2c00*/  BSYNC B1 ;  /* 0x0000000000017941 */ /* 0x000fea0003800000 */
.L_x_50:
[----:B0----5:R-:W-:Y:S01]  /*2c10*/  IMAD.U32 R2, R19, 0x10000, RZ ;  /* 0x0001000013027824 */ /* 0x021fe200078e00ff */
        /* <DEDUP_REMOVED lines=9> */
.L_x_53:
[----:B------:R-:W-:Y:S05]  /*2cb0*/  BSYNC B1 ;  /* 0x0000000000017941 */ /* 0x000fea0003800000 */
.L_x_52:
        /* <DEDUP_REMOVED lines=9> */
.L_x_55:
[----:B------:R-:W-:Y:S05]  /*2d50*/  BSYNC B1 ;  /* 0x0000000000017941 */ /* 0x000fea0003800000 */
.L_x_54:
        /* <DEDUP_REMOVED lines=9> */
.L_x_57:
[----:B------:R-:W-:Y:S05]  /*2df0*/  BSYNC B1 ;  /* 0x0000000000017941 */ /* 0x000fea0003800000 */
.L_x_56:
        /* <DEDUP_REMOVED lines=10> */
.L_x_59:
[----:B------:R-:W-:Y:S05]  /*2ea0*/  BSYNC B1 ;  /* 0x0000000000017941 */ /* 0x000fea0003800000 */
.L_x_58:
        /* <DEDUP_REMOVED lines=10> */
.L_x_61:
[----:B------:R-:W-:Y:S05]  /*2f50*/  BSYNC B1 ;  /* 0x0000000000017941 */ /* 0x000fea0003800000 */
.L_x_60:
        /* <DEDUP_REMOVED lines=9> */
.L_x_63:
[----:B------:R-:W-:Y:S05]  /*2ff0*/  BSYNC B1 ;  /* 0x0000000000017941 */ /* 0x000fea0003800000 */
.L_x_62:
        /* <DEDUP_REMOVED lines=9> */
.L_x_65:
[----:B------:R-:W-:Y:S05]  /*3090*/  BSYNC B1 ;  /* 0x0000000000017941 */ /* 0x000fea0003800000 */
.L_x_64:
        /* <DEDUP_REMOVED lines=10> */
.L_x_67:
[----:B------:R-:W-:Y:S05]  /*3140*/  BSYNC B1 ;  /* 0x0000000000017941 */ /* 0x000fea0003800000 */
.L_x_66:
        /* <DEDUP_REMOVED lines=10> */
.L_x_69:
[----:B------:R-:W-:Y:S05]  /*31f0*/  BSYNC B1 ;  /* 0x0000000000017941 */ /* 0x000fea0003800000 */
.L_x_68:
        /* <DEDUP_REMOVED lines=9> */
.L_x_71:
[----:B------:R-:W-:Y:S05]  /*3290*/  BSYNC B1 ;  /* 0x0000000000017941 */ /* 0x000fea0003800000 */
.L_x_70:
        /* <DEDUP_REMOVED lines=9> */
.L_x_73:
[----:B------:R-:W-:Y:S05]  /*3330*/  BSYNC B1 ;  /* 0x0000000000017941 */ /* 0x000fea0003800000 */
.L_x_72:
        /* <DEDUP_REMOVED lines=10> */
.L_x_75:
[----:B------:R-:W-:Y:S05]  /*33e0*/  BSYNC B1 ;  /* 0x0000000000017941 */ /* 0x000fea0003800000 */
.L_x_74:
        /* <DEDUP_REMOVED lines=10> */
.L_x_77:
[----:B------:R-:W-:Y:S05]  /*3490*/  BSYNC B1 ;  /* 0x0000000000017941 */ /* 0x000fea0003800000 */
.L_x_76:
        /* <DEDUP_REMOVED lines=9> */
.L_x_79:
[----:B------:R-:W-:Y:S05]  /*3530*/  BSYNC B1 ;  /* 0x0000000000017941 */ /* 0x000fea0003800000 */
.L_x_78:
        /* <DEDUP_REMOVED lines=9> */
.L_x_81:
[----:B------:R-:W-:Y:S05]  /*35d0*/  BSYNC B1 ;  /* 0x0000000000017941 */ /* 0x000fea0003800000 */
.L_x_80:
        /* <DEDUP_REMOVED lines=10> */
.L_x_83:
[----:B------:R-:W-:Y:S05]  /*3680*/  BSYNC B1 ;  /* 0x0000000000017941 */ /* 0x000fea0003800000 */
.L_x_82:
        /* <DEDUP_REMOVED lines=10> */
.L_x_85:
[----:B------:R-:W-:Y:S05]  /*3730*/  BSYNC B1 ;  /* 0x0000000000017941 */ /* 0x000fea0003800000 */
.L_x_84:
        /* <DEDUP_REMOVED lines=9> */
.L_x_87:
[----:B------:R-:W-:Y:S05]  /*37d0*/  BSYNC B1 ;  /* 0x0000000000017941 */ /* 0x000fea0003800000 */
.L_x_86:
        /* <DEDUP_REMOVED lines=9> */
.L_x_89:
[----:B------:R-:W-:Y:S05]  /*3870*/  BSYNC B1 ;  /* 0x0000000000017941 */ /* 0x000fea0003800000 */
.L_x_88:
        /* <DEDUP_REMOVED lines=10> */
.L_x_91:
[----:B------:R-:W-:Y:S05]  /*3920*/  BSYNC B1 ;  /* 0x0000000000017941 */ /* 0x000fea0003800000 */
.L_x_90:
        /* <DEDUP_REMOVED lines=10> */
.L_x_93:
[----:B------:R-:W-:Y:S05]  /*39d0*/  BSYNC B1 ;  /* 0x0000000000017941 */ /* 0x000fea0003800000 */
.L_x_92:
        /* <DEDUP_REMOVED lines=9> */
.L_x_95:
[----:B------:R-:W-:Y:S05]  /*3a70*/  BSYNC B1 ;  /* 0x0000000000017941 */ /* 0x000fea0003800000 */
.L_x_94:
        /* <DEDUP_REMOVED lines=9> */
.L_x_97:
[----:B------:R-:W-:Y:S05]  /*3b10*/  BSYNC B1 ;  /* 0x0000000000017941 */ /* 0x000fea0003800000 */
.L_x_96:
        /* <DEDUP_REMOVED lines=10> */
.L_x_99:
[----:B------:R-:W-:Y:S05]  /*3bc0*/  BSYNC B1 ;  /* 0x0000000000017941 */ /* 0x000fea0003800000 */
.L_x_98:
        /* <DEDUP_REMOVED lines=10> */
.L_x_101:
[----:B------:R-:W-:Y:S05]  /*3c70*/  BSYNC B1 ;  /* 0x0000000000017941 */ /* 0x000fea0003800000 */
.L_x_100:
        /* <DEDUP_REMOVED lines=9> */
.L_x_103:
[----:B------:R-:W-:Y:S05]  /*3d10*/  BSYNC B1 ;  /* 0x0000000000017941 */ /* 0x000fea0003800000 */
.L_x_102:
        /* <DEDUP_REMOVED lines=9> */
.L_x_105:
[----:B------:R-:W-:Y:S05]  /*3db0*/  BSYNC B1 ;  /* 0x0000000000017941 */ /* 0x000fea0003800000 */
.L_x_104:
        /* <DEDUP_REMOVED lines=10> */
.L_x_107:
[----:B------:R-:W-:Y:S05]  /*3e60*/  BSYNC B1 ;  /* 0x0000000000017941 */ /* 0x000fea0003800000 */
.L_x_106:
        /* <DEDUP_REMOVED lines=10> */
.L_x_109:
[----:B------:R-:W-:Y:S05]  /*3f10*/  BSYNC B1 ;  /* 0x0000000000017941 */ /* 0x000fea0003800000 */
.L_x_108:
        /* <DEDUP_REMOVED lines=9> */
.L_x_111:
[----:B------:R-:W-:Y:S05]  /*3fb0*/  BSYNC B1 ;  /* 0x0000000000017941 */ /* 0x000fea0003800000 */
.L_x_110:
        /* <DEDUP_REMOVED lines=9> */
.L_x_113:
[----:B------:R-:W-:Y:S05]  /*4050*/  BSYNC B1 ;  /* 0x0000000000017941 */ /* 0x000fea0003800000 */
.L_x_112:
        /* <DEDUP_REMOVED lines=10> */
.L_x_115:
[----:B------:R-:W-:Y:S05]  /*4100*/  BSYNC B1 ;  /* 0x0000000000017941 */ /* 0x000fea0003800000 */
.L_x_114:
        /* <DEDUP_REMOVED lines=10> */
.L_x_117:
[----:B------:R-:W-:Y:S05]  /*41b0*/  BSYNC B1 ;  /* 0x0000000000017941 */ /* 0x000fea0003800000 */
.L_x_116:
        /* <DEDUP_REMOVED lines=9> */
.L_x_119:
[----:B------:R-:W-:Y:S05]  /*4250*/  BSYNC B1 ;  /* 0x0000000000017941 */ /* 0x000fea0003800000 */
.L_x_118:
        /* <DEDUP_REMOVED lines=9> */
.L_x_121:
[----:B------:R-:W-:Y:S05]  /*42f0*/  BSYNC B1 ;  /* 0x0000000000017941 */ /* 0x000fea0003800000 */
.L_x_120:
        /* <DEDUP_REMOVED lines=10> */
.L_x_123:
[----:B------:R-:W-:Y:S05]  /*43a0*/  BSYNC B1 ;  /* 0x0000000000017941 */ /* 0x000fea0003800000 */
.L_x_122:
        /* <DEDUP_REMOVED lines=10> */
.L_x_125:
[----:B------:R-:W-:Y:S05]  /*4450*/  BSYNC B1 ;  /* 0x0000000000017941 */ /* 0x000fea0003800000 */
.L_x_124:
        /* <DEDUP_REMOVED lines=9> */
.L_x_127:
[----:B------:R-:W-:Y:S05]  /*44f0*/  BSYNC B1 ;  /* 0x0000000000017941 */ /* 0x000fea0003800000 */
.L_x_126:
        /* <DEDUP_REMOVED lines=9> */
.L_x_129:
[----:B------:R-:W-:Y:S05]  /*4590*/  BSYNC B1 ;  /* 0x0000000000017941 */ /* 0x000fea0003800000 */
.L_x_128:
        /* <DEDUP_REMOVED lines=10> */
.L_x_131:
[----:B------:R-:W-:Y:S05]  /*4640*/  BSYNC B1 ;  /* 0x0000000000017941 */ /* 0x000fea0003800000 */
.L_x_130:
        /* <DEDUP_REMOVED lines=10> */
.L_x_133:
[----:B------:R-:W-:Y:S05]  /*46f0*/  BSYNC B1 ;  /* 0x0000000000017941 */ /* 0x000fea0003800000 */
.L_x_132:
        /* <DEDUP_REMOVED lines=9> */
.L_x_135:
[----:B------:R-:W-:Y:S05]  /*4790*/  BSYNC B1 ;  /* 0x0000000000017941 */ /* 0x000fea0003800000 */
.L_x_134:
        /* <DEDUP_REMOVED lines=9> */
.L_x_137:
[----:B------:R-:W-:Y:S05]  /*4830*/  BSYNC B1 ;  /* 0x0000000000017941 */ /* 0x000fea0003800000 */
.L_x_136:
        /* <DEDUP_REMOVED lines=10> */
.L_x_139:
[----:B------:R-:W-:Y:S05]  /*48e0*/  BSYNC B1 ;  /* 0x0000000000017941 */ /* 0x000fea0003800000 */
.L_x_138:
        /* <DEDUP_REMOVED lines=10> */
.L_x_141:
[----:B------:R-:W-:Y:S05]  /*4990*/  BSYNC B1 ;  /* 0x0000000000017941 */ /* 0x000fea0003800000 */
.L_x_140:
        /* <DEDUP_REMOVED lines=9> */
.L_x_143:
[----:B------:R-:W-:Y:S05]  /*4a30*/  BSYNC B1 ;  /* 0x0000000000017941 */ /* 0x000fea0003800000 */
.L_x_142:
        /* <DEDUP_REMOVED lines=9> */
.L_x_145:
[----:B------:R-:W-:Y:S05]  /*4ad0*/  BSYNC B1 ;  /* 0x0000000000017941 */ /* 0x000fea0003800000 */
.L_x_144:
        /* <DEDUP_REMOVED lines=10> */
.L_x_147:
[----:B------:R-:W-:Y:S05]  /*4b80*/  BSYNC B1 ;  /* 0x0000000000017941 */ /* 0x000fea0003800000 */
.L_x_146:
        /* <DEDUP_REMOVED lines=10> */
.L_x_149:
[----:B------:R-:W-:Y:S05]  /*4c30*/  BSYNC B1 ;  /* 0x0000000000017941 */ /* 0x000fea0003800000 */
.L_x_148:
        /* <DEDUP_REMOVED lines=9> */
.L_x_151:
[----:B------:R-:W-:Y:S05]  /*4cd0*/  BSYNC B1 ;  /* 0x0000000000017941 */ /* 0x000fea0003800000 */
.L_x_150:
        /* <DEDUP_REMOVED lines=9> */
.L_x_153:
[----:B------:R-:W-:Y:S05]  /*4d70*/  BSYNC B1 ;  /* 0x0000000000017941 */ /* 0x000fea0003800000 */
.L_x_152:
        /* <DEDUP_REMOVED lines=10> */
.L_x_155:
[----:B------:R-:W-:Y:S05]  /*4e20*/  BSYNC B1 ;  /* 0x0000000000017941 */ /* 0x000fea0003800000 */
.L_x_154:
        /* <DEDUP_REMOVED lines=10> */
.L_x_157:
[----:B------:R-:W-:Y:S05]  /*4ed0*/  BSYNC B1 ;  /* 0x0000000000017941 */ /* 0x000fea0003800000 */
.L_x_156:
        /* <DEDUP_REMOVED lines=9> */
.L_x_159:
[----:B------:R-:W-:Y:S05]  /*4f70*/  BSYNC B1 ;  /* 0x0000000000017941 */ /* 0x000fea0003800000 */
.L_x_158:
        /* <DEDUP_REMOVED lines=9> */
.L_x_161:
[----:B------:R-:W-:Y:S05]  /*5010*/  BSYNC B1 ;  /* 0x0000000000017941 */ /* 0x000fea0003800000 */
.L_x_160:
        /* <DEDUP_REMOVED lines=10> */
.L_x_163:
[----:B------:R-:W-:Y:S05]  /*50c0*/  BSYNC B1 ;  /* 0x0000000000017941 */ /* 0x000fea0003800000 */
.L_x_162:
        /* <DEDUP_REMOVED lines=10> */
.L_x_165:
[----:B------:R-:W-:Y:S05]  /*5170*/  BSYNC B1 ;  /* 0x0000000000017941 */ /* 0x000fea0003800000 */
.L_x_164:
        /* <DEDUP_REMOVED lines=9> */
.L_x_167:
[----:B------:R-:W-:Y:S05]  /*5210*/  BSYNC B1 ;  /* 0x0000000000017941 */ /* 0x000fea0003800000 */
.L_x_166:
        /* <DEDUP_REMOVED lines=9> */
.L_x_169:
[----:B------:R-:W-:Y:S05]  /*52b0*/  BSYNC B1 ;  /* 0x0000000000017941 */ /* 0x000fea0003800000 */
.L_x_168:
        /* <DEDUP_REMOVED lines=10> */
.L_x_171:
[----:B------:R-:W-:Y:S05]  /*5360*/  BSYNC B1 ;  /* 0x0000000000017941 */ /* 0x000fea0003800000 */
.L_x_170:
        /* <DEDUP_REMOVED lines=10> */
.L_x_173:
[----:B------:R-:W-:Y:S05]  /*5410*/  BSYNC B1 ;  /* 0x0000000000017941 */ /* 0x000fea0003800000 */
.L_x_172:
        /* <DEDUP_REMOVED lines=9> */
.L_x_175:
[----:B------:R-:W-:Y:S05]  /*54b0*/  BSYNC B1 ;  /* 0x0000000000017941 */ /* 0x000fea0003800000 */
.L_x_174:
        /* <DEDUP_REMOVED lines=9> */
.L_x_177:
[----:B------:R-:W-:Y:S05]  /*5550*/  BSYNC B1 ;  /* 0x0000000000017941 */ /* 0x000fea0003800000 */
.L_x_176:
        /* <DEDUP_REMOVED lines=10> */
.L_x_179:
[----:B------:R-:W-:Y:S05]  /*5600*/  BSYNC B1 ;  /* 0x0000000000017941 */ /* 0x000fea0003800000 */
.L_x_178:
        /* <DEDUP_REMOVED lines=10> */
.L_x_181:
[----:B------:R-:W-:Y:S05]  /*56b0*/  BSYNC B1 ;  /* 0x0000000000017941 */ /* 0x000fea0003800000 */
.L_x_180:
        /* <DEDUP_REMOVED lines=9> */
.L_x_183:
[----:B------:R-:W-:Y:S05]  /*5750*/  BSYNC B1 ;  /* 0x0000000000017941 */ /* 0x000fea0003800000 */
.L_x_182:
        /* <DEDUP_REMOVED lines=9> */
.L_x_185:
[----:B------:R-:W-:Y:S05]  /*57f0*/  BSYNC B1 ;  /* 0x0000000000017941 */ /* 0x000fea0003800000 */
.L_x_184:
        /* <DEDUP_REMOVED lines=10> */
.L_x_187:
[----:B------:R-:W-:Y:S05]  /*58a0*/  BSYNC B1 ;  /* 0x0000000000017941 */ /* 0x000fea0003800000 */
.L_x_186:
        /* <DEDUP_REMOVED lines=10> */
.L_x_189:
[----:B------:R-:W-:Y:S05]  /*5950*/  BSYNC B1 ;  /* 0x0000000000017941 */ /* 0x000fea0003800000 */
.L_x_188:
        /* <DEDUP_REMOVED lines=9> */
.L_x_191:
[----:B------:R-:W-:Y:S05]  /*59f0*/  BSYNC B1 ;  /* 0x0000000000017941 */ /* 0x000fea0003800000 */
.L_x_190:
        /* <DEDUP_REMOVED lines=9> */
.L_x_193:
[----:B------:R-:W-:Y:S05]  /*5a90*/  BSYNC B1 ;  /* 0x0000000000017941 */ /* 0x000fea0003800000 */
.L_x_192:
        /* <DEDUP_REMOVED lines=10> */
.L_x_195:
[----:B------:R-:W-:Y:S05]  /*5b40*/  BSYNC B1 ;  /* 0x0000000000017941 */ /* 0x000fea0003800000 */
.L_x_194:
        /* <DEDUP_REMOVED lines=10> */
.L_x_197:
[----:B------:R-:W-:Y:S05]  /*5bf0*/  BSYNC B1 ;  /* 0x0000000000017941 */ /* 0x000fea0003800000 */
.L_x_196:
        /* <DEDUP_REMOVED lines=9> */
.L_x_199:
[----:B------:R-:W-:Y:S05]  /*5c90*/  BSYNC B1 ;  /* 0x0000000000017941 */ /* 0x000fea0003800000 */
.L_x_198:
        /* <DEDUP_REMOVED lines=9> */
.L_x_201:
[----:B------:R-:W-:Y:S05]  /*5d30*/  BSYNC B1 ;  /* 0x0000000000017941 */ /* 0x000fea0003800000 */
.L_x_200:
        /* <DEDUP_REMOVED lines=10> */
.L_x_203:
[----:B------:R-:W-:Y:S05]  /*5de0*/  BSYNC B1 ;  /* 0x0000000000017941 */ /* 0x000fea0003800000 */
.L_x_202:
        /* <DEDUP_REMOVED lines=10> */
.L_x_205:
[----:B------:R-:W-:Y:S05]  /*5e90*/  BSYNC B1 ;  /* 0x0000000000017941 */ /* 0x000fea0003800000 */
.L_x_204:
        /* <DEDUP_REMOVED lines=9> */
.L_x_207:
[----:B------:R-:W-:Y:S05]  /*5f30*/  BSYNC B1 ;  /* 0x0000000000017941 */ /* 0x000fea0003800000 */
.L_x_206:
        /* <DEDUP_REMOVED lines=9> */
.L_x_209:
[----:B------:R-:W-:Y:S05]  /*5fd0*/  BSYNC B1 ;  /* 0x0000000000017941 */ /* 0x000fea0003800000 */
.L_x_208:
        /* <DEDUP_REMOVED lines=10> */
.L_x_211:
[----:B------:R-:W-:Y:S05]  /*6080*/  BSYNC B1 ;  /* 0x0000000000017941 */ /* 0x000fea0003800000 */
.L_x_210:
        /* <DEDUP_REMOVED lines=10> */
.L_x_213:
[----:B------:R-:W-:Y:S05]  /*6130*/  BSYNC B1 ;  /* 0x0000000000017941 */ /* 0x000fea0003800000 */
.L_x_212:
        /* <DEDUP_REMOVED lines=9> */
.L_x_215:
[----:B------:R-:W-:Y:S05]  /*61d0*/  BSYNC B1 ;  /* 0x0000000000017941 */ /* 0x000fea0003800000 */
.L_x_214:
        /* <DEDUP_REMOVED lines=9> */
.L_x_217:
[----:B------:R-:W-:Y:S05]  /*6270*/  BSYNC B1 ;  /* 0x0000000000017941 */ /* 0x000fea0003800000 */
.L_x_216:
        /* <DEDUP_REMOVED lines=10> */
.L_x_219:
[----:B------:R-:W-:Y:S05]  /*6320*/  BSYNC B1 ;  /* 0x0000000000017941 */ /* 0x000fea0003800000 */
.L_x_218:
        /* <DEDUP_REMOVED lines=10> */
.L_x_221:
[----:B------:R-:W-:Y:S05]  /*63d0*/  BSYNC B1 ;  /* 0x0000000000017941 */ /* 0x000fea0003800000 */
.L_x_220:
        /* <DEDUP_REMOVED lines=9> */
.L_x_223:
[----:B------:R-:W-:Y:S05]  /*6470*/  BSYNC B1 ;  /* 0x0000000000017941 */ /* 0x000fea0003800000 */
.L_x_222:
        /* <DEDUP_REMOVED lines=9> */
.L_x_225:
[----:B------:R-:W-:Y:S05]  /*6510*/  BSYNC B1 ;  /* 0x0000000000017941 */ /* 0x000fea0003800000 */
.L_x_224:
        /* <DEDUP_REMOVED lines=10> */
.L_x_227:
[----:B------:R-:W-:Y:S05]  /*65c0*/  BSYNC B1 ;  /* 0x0000000000017941 */ /* 0x000fea0003800000 */
.L_x_226:
        /* <DEDUP_REMOVED lines=10> */
.L_x_229:
[----:B------:R-:W-:Y:S05]  /*6670*/  BSYNC B1 ;  /* 0x0000000000017941 */ /* 0x000fea0003800000 */
.L_x_228:
        /* <DEDUP_REMOVED lines=9> */
.L_x_231:
[----:B------:R-:W-:Y:S05]  /*6710*/  BSYNC B1 ;  /* 0x0000000000017941 */ /* 0x000fea0003800000 */
.L_x_230:
        /* <DEDUP_REMOVED lines=9> */
.L_x_233:
[----:B------:R-:W-:Y:S05]  /*67b0*/  BSYNC B1 ;  /* 0x0000000000017941 */ /* 0x000fea0003800000 */
.L_x_232:
        /* <DEDUP_REMOVED lines=10> */
.L_x_235:
[----:B------:R-:W-:Y:S05]  /*6860*/  BSYNC B1 ;  /* 0x0000000000017941 */ /* 0x000fea0003800000 */
.L_x_234:
        /* <DEDUP_REMOVED lines=10> */
.L_x_237:
[----:B------:R-:W-:Y:S05]  /*6910*/  BSYNC B1 ;  /* 0x0000000000017941 */ /* 0x000fea0003800000 */
.L_x_236:
        /* <DEDUP_REMOVED lines=9> */
.L_x_239:
[----:B------:R-:W-:Y:S05]  /*69b0*/  BSYNC B1 ;  /* 0x0000000000017941 */ /* 0x000fea0003800000 */
.L_x_238:
        /* <DEDUP_REMOVED lines=9> */
.L_x_241:
[----:B------:R-:W-:Y:S05]  /*6a50*/  BSYNC B1 ;  /* 0x0000000000017941 */ /* 0x000fea0003800000 */
.L_x_240:
        /* <DEDUP_REMOVED lines=10> */
.L_x_243:
[----:B------:R-:W-:Y:S05]  /*6b00*/  BSYNC B1 ;  /* 0x0000000000017941 */ /* 0x000fea0003800000 */
.L_x_242:
        /* <DEDUP_REMOVED lines=10> */
.L_x_245:
[----:B------:R-:W-:Y:S05]  /*6bb0*/  BSYNC B1 ;  /* 0x0000000000017941 */ /* 0x000fea0003800000 */
.L_x_244:
        /* <DEDUP_REMOVED lines=9> */
.L_x_247:
[----:B------:R-:W-:Y:S05]  /*6c50*/  BSYNC B1 ;  /* 0x0000000000017941 */ /* 0x000fea0003800000 */
.L_x_246:
        /* <DEDUP_REMOVED lines=9> */
.L_x_249:
[----:B------:R-:W-:Y:S05]  /*6cf0*/  BSYNC B1 ;  /* 0x0000000000017941 */ /* 0x000fea0003800000 */
.L_x_248:
        /* <DEDUP_REMOVED lines=10> */
.L_x_251:
[----:B------:R-:W-:Y:S05]  /*6da0*/  BSYNC B1 ;  /* 0x0000000000017941 */ /* 0x000fea0003800000 */
.L_x_250:
        /* <DEDUP_REMOVED lines=10> */
.L_x_253:
[----:B------:R-:W-:Y:S05]  /*6e50*/  BSYNC B1 ;  /* 0x0000000000017941 */ /* 0x000fea0003800000 */
.L_x_252:
        /* <DEDUP_REMOVED lines=9> */
.L_x_255:
[----:B------:R-:W-:Y:S05]  /*6ef0*/  BSYNC B1 ;  /* 0x0000000000017941 */ /* 0x000fea0003800000 */
.L_x_254:
        /* <DEDUP_REMOVED lines=9> */
.L_x_257:
[----:B------:R-:W-:Y:S05]  /*6f90*/  BSYNC B1 ;  /* 0x0000000000017941 */ /* 0x000fea0003800000 */
.L_x_256:
        /* <DEDUP_REMOVED lines=10> */
.L_x_259:
[----:B------:R-:W-:Y:S05]  /*7040*/  BSYNC B1 ;  /* 0x0000000000017941 */ /* 0x000fea0003800000 */
.L_x_258:
        /* <DEDUP_REMOVED lines=10> */
.L_x_261:
[----:B------:R-:W-:Y:S05]  /*70f0*/  BSYNC B1 ;  /* 0x0000000000017941 */ /* 0x000fea0003800000 */
.L_x_260:
        /* <DEDUP_REMOVED lines=9> */
.L_x_263:
[----:B------:R-:W-:Y:S05]  /*7190*/  BSYNC B1 ;  /* 0x0000000000017941 */ /* 0x000fea0003800000 */
.L_x_262:
        /* <DEDUP_REMOVED lines=9> */
.L_x_265:
[----:B------:R-:W-:Y:S05]  /*7230*/  BSYNC B1 ;  /* 0x0000000000017941 */ /* 0x000fea0003800000 */
.L_x_264:
        /* <DEDUP_REMOVED lines=10> */
.L_x_267:
[----:B------:R-:W-:Y:S05]  /*72e0*/  BSYNC B1 ;  /* 0x0000000000017941 */ /* 0x000fea0003800000 */
.L_x_266:
        /* <DEDUP_REMOVED lines=10> */
.L_x_269:
[----:B------:R-:W-:Y:S05]  /*7390*/  BSYNC B1 ;  /* 0x0000000000017941 */ /* 0x000fea0003800000 */
.L_x_268:
        /* <DEDUP_REMOVED lines=9> */
.L_x_271:
[----:B------:R-:W-:Y:S05]  /*7430*/  BSYNC B1 ;  /* 0x0000000000017941 */ /* 0x000fea0003800000 */
.L_x_270:
        /* <DEDUP_REMOVED lines=9> */
.L_x_273:
[----:B------:R-:W-:Y:S05]  /*74d0*/  BSYNC B1 ;  /* 0x0000000000017941 */ /* 0x000fea0003800000 */
.L_x_272:
        /* <DEDUP_REMOVED lines=10> */
.L_x_275:
[----:B------:R-:W-:Y:S05]  /*7580*/  BSYNC B1 ;  /* 0x0000000000017941 */ /* 0x000fea0003800000 */
.L_x_274:
        /* <DEDUP_REMOVED lines=10> */
.L_x_277:
[----:B------:R-:W-:Y:S05]  /*7630*/  BSYNC B1 ;  /* 0x0000000000017941 */ /* 0x000fea0003800000 */
.L_x_276:
        /* <DEDUP_REMOVED lines=9> */
.L_x_279:
[----:B------:R-:W-:Y:S05]  /*76d0*/  BSYNC B1 ;  /* 0x0000000000017941 */ /* 0x000fea0003800000 */
.L_x_278:
        /* <DEDUP_REMOVED lines=9> */
.L_x_281:
[----:B------:R-:W-:Y:S05]  /*7770*/  BSYNC B1 ;  /* 0x0000000000017941 */ /* 0x000fea0003800000 */
.L_x_280:
        /* <DEDUP_REMOVED lines=10> */
.L_x_283:
[----:B------:R-:W-:Y:S05]  /*7820*/  BSYNC B1 ;  /* 0x0000000000017941 */ /* 0x000fea0003800000 */
.L_x_282:
        /* <DEDUP_REMOVED lines=10> */
.L_x_285:
[----:B------:R-:W-:Y:S05]  /*78d0*/  BSYNC B1 ;  /* 0x0000000000017941 */ /* 0x000fea0003800000 */
.L_x_284:
        /* <DEDUP_REMOVED lines=9> */
.L_x_287:
[----:B------:R-:W-:Y:S05]  /*7970*/  BSYNC B1 ;  /* 0x0000000000017941 */ /* 0x000fea0003800000 */
.L_x_286:
[----:B0----5:R-:W-:Y:S01]  /*7980*/  IMAD.U32 R0, R19, 0x10000, RZ ;  /* 0x0001000013007824 */ /* 0x021fe200078e00ff */
[----:B------:R-:W-:Y:S01]  /*7990*/  ISETP.GT.AND P0, PT, R3, 0x8, P0 ;  /* 0x000000080300780c */ /* 0x000fe20000704270 */
[----:B------:R-:W-:Y:S01]  /*79a0*/  @P1 IMAD.MOV.U32 R4, RZ, RZ, R10 ;  /* 0x000000ffff041224 */ /* 0x000fe200078e000a */
[----:B------:R-:W-:Y:S01]  /*79b0*/  BSSY B1, `(.L_x_288) ;  /* 0x0000009000017945 */ /* 0x000fe20003800000 */
[----:B------:R-:W-:-:S04]  /*79c0*/  FMUL R5, R0, R155 ;  /* 0x0000009b00057220 */ /* 0x000fc80000400000 */
[----:B------:R-:W-:-:S05]  /*79d0*/  FFMA R5, R150, R154, R5 ;  /* 0x0000009a96057223 */ /* 0x000fca0000000005 */
[----:B------:R-:W-:-:S04]  /*79e0*/  F2FP.BF16.F32.PACK_AB R5, RZ, R5 ;  /* 0x00000005ff05723e */ /* 0x000fc800000010ff */
[----:B------:R-:W-:Y:S01]  /*79f0*/  PRMT R2, R5, 0x7610, R2 ;  /* 0x0000761005027816 */ /* 0x000fe20000000002 */
[----:B------:R-:W-:-:S05]  /*7a00*/  @P1 IMAD.MOV.U32 R5, RZ, RZ, R11 ;  /* 0x000000ffff051224 */ /* 0x000fca00078e000b */
[----:B------:R0:W-:Y:S01]  /*7a10*/  @P1 STG.E.U16 desc[UR36][R4.64+0x1f0], R2 ;  /* 0x0001f00204001986 */ /* 0x0001e2000c101524 */
[----:B------:R-:W-:Y:S05]  /*7a20*/  @!P0 BRA `(.L_x_289) ;  /* 0x0000000000048947 */ /* 0x000fea0003800000 */
[----:B------:R0:W5:Y:S02]  /*7a30*/  LDG.E.LTC128B.U16 R19, desc[UR36][R8.64+0x1f2] ;  /* 0x0001f22408137981 */ /* 0x000164000c1e1520 */
.L_x_289:
[----:B------:R-:W-:Y:S05]  /*7a40*/  BSYNC B1 ;  /* 0x0000000000017941 */ /* 0x000fea0003800000 */
.L_x_288:
[----:B------:R-:W-:Y:S05]  /*7a50*/  @!P0 BRA `(.L_x_290) ;  /* 0x0000002400488947 */ /* 0x000fea0003800000 */
[----:B-----5:R-:W-:-:S04]  /*7a60*/  IMAD.U32 R0, R19, 0x10000, RZ ;  /* 0x0001000013007824 */ /* 0x020fc800078e00ff */
[----:B------:R-:W-:-:S04]  /*7a70*/  FMUL R0, R0, R155 ;  /* 0x0000009b00007220 */ /* 0x000fc80000400000 */
[----:B------:R-:W-:-:S05]  /*7a80*/  FFMA R0, R151, R154, R0 ;  /* 0x0000009a97007223 */ /* 0x000fca0000000000 */
[----:B------:R-:W-:-:S05]  /*7a90*/  F2FP.BF16.F32.PACK_AB R0, RZ, R0 ;  /* 0x00000000ff00723e */ /* 0x000fca00000010ff */
[----:B------:R0:W-:Y:S01]  /*7aa0*/  STG.E.U16 desc[UR36][R10.64+0x1f2], R0 ;  /* 0x0001f2000a007986 */ /* 0x0001e2000c101524 */
[----:B------:R-:W-:Y:S05]  /*7ab0*/  BRA `(.L_x_290) ;  /* 0x0000002400307947 */ /* 0x000fea0003800000 */
.L_x_37:
[----:B------:R-:W-:Y:S01]  /*7ac0*/  ISETP.GT.AND P0, PT, R0, 0x1, PT ;  /* 0x000000010000780c */ /* 0x000fe20003f04270 */
[----:B------:R-:W-:Y:S01]  /*7ad0*/  ULDC.64 UR4, c[0x0][0x5c0] ;  /* 0x0001700000047ab9 */ /* 0x000fe20000000a00 */
[-C--:B------:R-:W-:Y:S01]  /*7ae0*/  FMUL R24, R24, R154.reuse ;  /* 0x0000009a18187220 */ /* 0x080fe20000400000 */
[-C--:B------:R-:W-:Y:S01]  /*7af0*/  FMUL R25, R25, R154.reuse ;  /* 0x0000009a19197220 */ /* 0x080fe20000400000 */
[----:B------:R-:W-:Y:S01]  /*7b00*/  ISETP.GT.AND P3, PT, R3, RZ, P0 ;  /* 0x000000ff0300720c */ /* 0x000fe20000764270 */
[-C--:B------:R-:W-:Y:S01]  /*7b10*/  FMUL R26, R26, R154.reuse ;  /* 0x0000009a1a1a7220 */ /* 0x080fe20000400000 */
[----:B------:R-:W-:Y:S01]  /*7b20*/  LEA R4, P4, R6, UR4, 0x1 ;  /* 0x0000000406047c11 */ /* 0x000fe2000f8808ff */
[----:B------:R-:W-:Y:S01]  /*7b30*/  FMUL R27, R27, R154 ;  /* 0x0000009a1b1b7220 */ /* 0x000fe20000400000 */
[----:B------:R-:W-:Y:S01]  /*7b40*/  F2FP.BF16.F32.PACK_AB R24, RZ, R24 ;  /* 0x00000018ff18723e */ /* 0x000fe200000010ff */
[-C--:B------:R-:W-:Y:S01]  /*7b50*/  FMUL R28, R28, R154.reuse ;  /* 0x0000009a1c1c7220 */ /* 0x080fe20000400000 */
[----:B------:R-:W-:Y:S01]  /*7b60*/  LEA.HI.X R5, R6, UR5, R179, 0x1, P4 ;  /* 0x0000000506057c11 */ /* 0x000fe2000a0f0cb3 */
[-C--:B------:R-:W-:Y:S01]  /*7b70*/  FMUL R29, R29, R154.reuse ;  /* 0x0000009a1d1d7220 */ /* 0x080fe20000400000 */
[----:B------:R-:W-:Y:S01]  /*7b80*/  F2FP.BF16.F32.PACK_AB R25, RZ, R25 ;  /* 0x00000019ff19723e */ /* 0x000fe200000010ff */
[-C--:B------:R-:W-:Y:S01]  /*7b90*/  FMUL R30, R30, R154.reuse ;  /* 0x0000009a1e1e7220 */ /* 0x080fe20000400000 */
[----:B------:R-:W-:Y:S01]  /*7ba0*/  SHF.L.U64.HI R11, R10, 0x4, R11 ;  /* 0x000000040a0b7819 */ /* 0x000fe2000001020b */
[----:B------:R-:W-:Y:S01]  /*7bb0*/  @P1 STG.E.U16 desc[UR36][R4.64], R24 ;  /* 0x0000001804001986 */ /* 0x000fe2000c101524 */
[----:B------:R-:W-:Y:S01]  /*7bc0*/  ISETP.GT.AND P1, PT, R0, 0x8, PT ;  /* 0x000000080000780c */ /* 0x000fe20003f24270 */
[----:B------:R-:W-:Y:S01]  /*7bd0*/  FMUL R31, R31, R154 ;  /* 0x0000009a1f1f7220 */ /* 0x000fe20000400000 */
[C---:B------:R-:W-:Y:S01]  /*7be0*/  ISETP.GT.AND P4, PT, R3.reuse, 0x8, P0 ;  /* 0x000000080300780c */ /* 0x040fe20000784270 */
[----:B------:R-:W-:Y:S01]  /*7bf0*/  @P3 STG.E.U16 desc[UR36][R4.64+0x2], R25 ;  /* 0x0000021904003986 */ /* 0x000fe2000c101524 */
[----:B------:R-:W-:Y:S01]  /*7c00*/  LEA R6, P3, R10, R4, 0x4 ;  /* 0x000000040a067211 */ /* 0x000fe200078620ff */
[-C--:B------:R-:W-:Y:S01]  /*7c10*/  FMUL R32, R32, R154.reuse ;  /* 0x0000009a20207220 */ /* 0x080fe20000400000 */
[----:B------:R-:W-:Y:S01]  /*7c20*/  ISETP.GT.AND P2, PT, R3, 0x8, P2 ;  /* 0x000000080300780c */ /* 0x000fe20001744270 */
[-C--:B------:R-:W-:Y:S01]  /*7c30*/  FMUL R33, R33, R154.reuse ;  /* 0x0000009a21217220 */ /* 0x080fe20000400000 */
[----:B------:R-:W-:Y:S01]  /*7c40*/  ISETP.GT.AND P0, PT, R0, 0x9, PT ;  /* 0x000000090000780c */ /* 0x000fe20003f04270 */
[----:B------:R-:W-:Y:S01]  /*7c50*/  IMAD.X R7, R11, 0x1, R5, P3 ;  /* 0x000000010b077824 */ /* 0x000fe200018e0605 */
[C---:B------:R-:W-:Y:S01]  /*7c60*/  ISETP.GT.AND P5, PT, R3.reuse, RZ, P1 ;  /* 0x000000ff0300720c */ /* 0x040fe20000fa4270 */
[-C--:B------:R-:W-:Y:S01]  /*7c70*/  FMUL R34, R34, R154.reuse ;  /* 0x0000009a22227220 */ /* 0x080fe20000400000 */
[----:B------:R-:W-:Y:S01]  /*7c80*/  ISETP.GT.AND P3, PT, R3, RZ, P0 ;  /* 0x000000ff0300720c */ /* 0x000fe20000764270 */
[----:B------:R-:W-:Y:S01]  /*7c90*/  FMUL R35, R35, R154 ;  /* 0x0000009a23237220 */ /* 0x000fe20000400000 */
[----:B------:R-:W-:Y:S01]  /*7ca0*/  F2FP.BF16.F32.PACK_AB R26, RZ, R26 ;  /* 0x0000001aff1a723e */ /* 0x000fe200000010ff */
[-C--:B------:R-:W-:Y:S01]  /*7cb0*/  FMUL R36, R36, R154.reuse ;  /* 0x0000009a24247220 */ /* 0x080fe20000400000 */
[----:B------:R-:W-:Y:S01]  /*7cc0*/  F2FP.BF16.F32.PACK_AB R27, RZ, R27 ;  /* 0x0000001bff1b723e */ /* 0x000fe200000010ff */
[----:B------:R-:W-:Y:S01]  /*7cd0*/  FMUL R37, R37, R154 ;  /* 0x0000009a25257220 */ /* 0x000fe20000400000 */
[----:B------:R-:W-:Y:S01]  /*7ce0*/  F2FP.BF16.F32.PACK_AB R28, RZ, R28 ;  /* 0x0000001cff1c723e */ /* 0x000fe200000010ff */
[----:B------:R-:W-:Y:S01]  /*7cf0*/  @P2 STG.E.U16 desc[UR36][R6.64], R26 ;  /* 0x0000001a06002986 */ /* 0x000fe2000c101524 */
[----:B------:R-:W-:Y:S01]  /*7d00*/  F2FP.BF16.F32.PACK_AB R29, RZ, R29 ;  /* 0x0000001dff1d723e */ /* 0x000fe200000010ff */
[-C--:B------:R-:W-:Y:S01]  /*7d10*/  FMUL R38, R38, R154.reuse ;  /* 0x0000009a26267220 */ /* 0x080fe20000400000 */
[----:B------:R-:W-:Y:S01]  /*7d20*/  ISETP.GT.AND P2, PT, R3, 0x8, P1 ;  /* 0x000000080300780c */ /* 0x000fe20000f44270 */
[----:B------:R-:W-:Y:S01]  /*7d30*/  @P4 STG.E.U16 desc[UR36][R6.64+0x2], R27 ;  /* 0x0000021b06004986 */ /* 0x000fe2000c101524 */
[----:B------:R-:W-:Y:S01]  /*7d40*/  ISETP.GT.AND P1, PT, R0, 0x10, PT ;  /* 0x000000100000780c */ /* 0x000fe20003f24270 */
[----:B------:R-:W-:Y:S01]  /*7d50*/  FMUL R39, R39, R154 ;  /* 0x0000009a27277220 */ /* 0x000fe20000400000 */
[----:B------:R-:W-:Y:S01]  /*7d60*/  F2FP.BF16.F32.PACK_AB R30, RZ, R30 ;  /* 0x0000001eff1e723e */ /* 0x000fe200000010ff */
[----:B------:R-:W-:Y:S01]  /*7d70*/  @P5 STG.E.U16 desc[UR36][R4.64+0x10], R28 ;  /* 0x0000101c04005986 */ /* 0x000fe2000c101524 */
[C---:B------:R-:W-:Y:S01]  /*7d80*/  ISETP.GT.AND P4, PT, R3.reuse, RZ, P1 ;  /* 0x000000ff0300720c */ /* 0x040fe20000f84270 */
[-C--:B------:R-:W-:Y:S01]  /*7d90*/  FMUL R40, R40, R154.reuse ;  /* 0x0000009a28287220 */ /* 0x080fe20000400000 */
[----:B------:R-:W-:Y:S01]  /*7da0*/  F2FP.BF16.F32.PACK_AB R31, RZ, R31 ;  /* 0x0000001fff1f723e */ /* 0x000fe200000010ff */
[----:B------:R-:W-:Y:S01]  /*7db0*/  @P3 STG.E.U16 desc[UR36][R4.64+0x12], R29 ;  /* 0x0000121d04003986 */ /* 0x000fe2000c101524 */
[----:B------:R-:W-:Y:S01]  /*7dc0*/  ISETP.GT.AND P3, PT, R3, 0x8, P0 ;  /* 0x000000080300780c */ /* 0x000fe20000764270 */
[----:B------:R-:W-:Y:S01]  /*7dd0*/  FMUL R41, R41, R154 ;  /* 0x0000009a29297220 */ /* 0x000fe20000400000 */
[----:B------:R-:W-:Y:S01]  /*7de0*/  ISETP.GT.AND P0, PT, R0, 0x11, PT ;  /* 0x000000110000780c */ /* 0x000fe20003f04270 */
[----:B------:R-:W-:Y:S01]  /*7df0*/  @P2 STG.E.U16 desc[UR36][R6.64+0x10], R30 ;  /* 0x0000101e06002986 */ /* 0x000fe2000c101524 */
[----:B------:R-:W-:Y:S01]  /*7e00*/  F2FP.BF16.F32.PACK_AB R32, RZ, R32 ;  /* 0x00000020ff20723e */ /* 0x000fe200000010ff */
[-C--:B------:R-:W-:Y:S01]  /*7e10*/  FMUL R42, R42, R154.reuse ;  /* 0x0000009a2a2a7220 */ /* 0x080fe20000400000 */
[----:B------:R-:W-:Y:S01]  /*7e20*/  ISETP.GT.AND P5, PT, R3, RZ, P0 ;  /* 0x000000ff0300720c */ /* 0x000fe200007a4270 */
[-C--:B------:R-:W-:Y:S01]  /*7e30*/  FMUL R43, R43, R154.reuse ;  /* 0x0000009a2b2b7220 */ /* 0x080fe20000400000 */
[----:B------:R-:W-:Y:S01]  /*7e40*/  ISETP.GT.AND P2, PT, R3, 0x8, P1 ;  /* 0x000000080300780c */ /* 0x000fe20000f44270 */
[-C--:B------:R-:W-:Y:S01]  /*7e50*/  FMUL R44, R44, R154.reuse ;  /* 0x0000009a2c2c7220 */ /* 0x080fe20000400000 */
[----:B------:R-:W-:Y:S01]  /*7e60*/  ISETP.GT.AND P1, PT, R0, 0x18, PT ;  /* 0x000000180000780c */ /* 0x000fe20003f24270 */
[-C--:B------:R-:W-:Y:S01]  /*7e70*/  FMUL R45, R45, R154.reuse ;  /* 0x0000009a2d2d7220 */ /* 0x080fe20000400000 */
[----:B------:R-:W-:Y:S01]  /*7e80*/  F2FP.BF16.F32.PACK_AB R33, RZ, R33 ;  /* 0x00000021ff21723e */ /* 0x000fe200000010ff */
[----:B------:R-:W-:Y:S01]  /*7e90*/  @P3 STG.E.U16 desc[UR36][R6.64+0x12], R31 ;  /* 0x0000121f06003986 */ /* 0x000fe2000c101524 */
[C---:B------:R-:W-:Y:S01]  /*7ea0*/  ISETP.GT.AND P3, PT, R3.reuse, 0x8, P0 ;  /* 0x000000080300780c */ /* 0x040fe20000764270 */
[-C--:B------:R-:W-:Y:S01]  /*7eb0*/  FMUL R46, R46, R154.reuse ;  /* 0x0000009a2e2e7220 */ /* 0x080fe20000400000 */
[----:B------:R-:W-:Y:S01]  /*7ec0*/  ISETP.GT.AND P0, PT, R0, 0x19, PT ;  /* 0x000000190000780c */ /* 0x000fe20003f04270 */
[----:B------:R-:W-:Y:S01]  /*7ed0*/  @P4 STG.E.U16 desc[UR36][R4.64+0x20], R32 ;  /* 0x0000202004004986 */ /* 0x000fe2000c101524 */
[----:B------:R-:W-:Y:S01]  /*7ee0*/  ISETP.GT.AND P4, PT, R3, RZ, P1 ;  /* 0x000000ff0300720c */ /* 0x000fe20000f84270 */
[----:B------:R-:W-:Y:S01]  /*7ef0*/  FMUL R47, R47, R154 ;  /* 0x0000009a2f2f7220 */ /* 0x000fe20000400000 */
[----:B------:R-:W-:Y:S01]  /*7f00*/  F2FP.BF16.F32.PACK_AB R34, RZ, R34 ;  /* 0x00000022ff22723e */ /* 0x000fe200000010ff */
[----:B------:R-:W-:Y:S01]  /*7f10*/  @P5 STG.E.U16 desc[UR36][R4.64+0x22], R33 ;  /* 0x0000222104005986 */ /* 0x000fe2000c101524 */
[----:B------:R-:W-:Y:S01]  /*7f20*/  ISETP.GT.AND P5, PT, R3, RZ, P0 ;  /* 0x000000ff0300720c */ /* 0x000fe200007a4270 */
[----:B------:R-:W-:Y:S01]  /*7f30*/  FMUL R48, R48, R154 ;  /* 0x0000009a30307220 */ /* 0x000fe20000400000 */
[----:B------:R-:W-:Y:S01]  /*7f40*/  F2FP.BF16.F32.PACK_AB R35, RZ, R35 ;  /* 0x00000023ff23723e */ /* 0x000fe200000010ff */
[----:B------:R-:W-:Y:S01]  /*7f50*/  @P2 STG.E.U16 desc[UR36][R6.64+0x20], R34 ;  /* 0x0000202206002986 */ /* 0x000fe2000c101524 */
[----:B------:R-:W-:Y:S01]  /*7f60*/  F2FP.BF16.F32.PACK_AB R36, RZ, R36 ;  /* 0x00000024ff24723e */ /* 0x000fe200000010ff */
[-C--:B------:R-:W-:Y:S01]  /*7f70*/  FMUL R49, R49, R154.reuse ;  /* 0x0000009a31317220 */ /* 0x080fe20000400000 */
[C---:B------:R-:W-:Y:S01]  /*7f80*/  ISETP.GT.AND P2, PT, R3.reuse, 0x8, P1 ;  /* 0x000000080300780c */ /* 0x040fe20000f44270 */
[----:B------:R-:W-:Y:S01]  /*7f90*/  @P3 STG.E.U16 desc[UR36][R6.64+0x22], R35 ;  /* 0x0000222306003986 */ /* 0x000fe2000c101524 */
[----:B------:R-:W-:Y:S01]  /*7fa0*/  ISETP.GT.AND P1, PT, R0, 0x20, PT ;  /* 0x000000200000780c */ /* 0x000fe20003f24270 */
[-C--:B------:R-:W-:Y:S01]  /*7fb0*/  FMUL R50, R50, R154.reuse ;  /* 0x0000009a32327220 */ /* 0x080fe20000400000 */
[----:B------:R-:W-:Y:S01]  /*7fc0*/  F2FP.BF16.F32.PACK_AB R37, RZ, R37 ;  /* 0x00000025ff25723e */ /* 0x000fe200000010ff */
[----:B------:R-:W-:Y:S01]  /*7fd0*/  @P4 STG.E.U16 desc[UR36][R4.64+0x30], R36 ;  /* 0x0000302404004986 */ /* 0x000fe2000c101524 */
[----:B------:R-:W-:Y:S01]  /*7fe0*/  ISETP.GT.AND P3, PT, R3, 0x8, P0 ;  /* 0x000000080300780c */ /* 0x000fe20000764270 */
[-C--:B------:R-:W-:Y:S01]  /*7ff0*/  FMUL R51, R51, R154.reuse ;  /* 0x0000009a33337220 */ /* 0x080fe20000400000 */
[----:B------:R-:W-:Y:S01]  /*8000*/  ISETP.GT.AND P0, PT, R0, 0x21, PT ;  /* 0x000000210000780c */ /* 0x000fe20003f04270 */
[----:B------:R-:W-:Y:S01]  /*8010*/  @P5 STG.E.U16 desc[UR36][R4.64+0x32], R37 ;  /* 0x0000322504005986 */ /* 0x000fe2000c101524 */
[----:B------:R-:W-:Y:S01]  /*8020*/  ISETP.GT.AND P4, PT, R3, RZ, P1 ;  /* 0x000000ff0300720c */ /* 0x000fe20000f84270 */
[----:B------:R-:W-:Y:S01]  /*8030*/  FMUL R52, R52, R154 ;  /* 0x0000009a34347220 */ /* 0x000fe20000400000 */
[----:B------:R-:W-:Y:S01]  /*8040*/  F2FP.BF16.F32.PACK_AB R38, RZ, R38 ;  /* 0x00000026ff26723e */ /* 0x000fe200000010ff */
[-C--:B------:R-:W-:Y:S01]  /*8050*/  FMUL R53, R53, R154.reuse ;  /* 0x0000009a35357220 */ /* 0x080fe20000400000 */
        /* <DEDUP_REMOVED lines=325> */
[----:B------:R-:W-:Y:S01]  /*94b0*/  FMUL R151, R151, R154 ;  /* 0x0000009a97977220 */ /* 0x000fe20000400000 */
[----:B------:R-:W-:Y:S01]  /*94c0*/  ISETP.GT.AND P2, PT, R3, 0x8, P1 ;  /* 0x000000080300780c */ /* 0x000fe20000f44270 */
[----:B------:R-:W-:Y:S01]  /*94d0*/  @P3 STG.E.U16 desc[UR36][R6.64+0x132], R103 ;  /* 0x0001326706003986 */ /* 0x000fe2000c101524 */
[----:B------:R-:W-:-:S02]  /*94e0*/  ISETP.GT.AND P1, PT, R0, 0xa8, PT ;  /* 0x000000a80000780c */ /* 0x000fc40003f24270 */
[----:B------:R-:W-:Y:S01]  /*94f0*/  F2FP.BF16.F32.PACK_AB R105, RZ, R105 ;  /* 0x00000069ff69723e */ /* 0x000fe200000010ff */
[----:B------:R-:W-:Y:S01]  /*9500*/  @P4 STG.E.U16 desc[UR36][R4.64+0x140], R104 ;  /* 0x0001406804004986 */ /* 0x000fe2000c101524 */
[C---:B------:R-:W-:Y:S02]  /*9510*/  ISETP.GT.AND P3, PT, R3.reuse, 0x8, P0 ;  /* 0x000000080300780c */ /* 0x040fe40000764270 */
[----:B------:R-:W-:Y:S01]  /*9520*/  ISETP.GT.AND P0, PT, R0, 0xa9, PT ;  /* 0x000000a90000780c */ /* 0x000fe20003f04270 */
[----:B------:R-:W-:Y:S01]  /*9530*/  @P5 STG.E.U16 desc[UR36][R4.64+0x142], R105 ;  /* 0x0001426904005986 */ /* 0x000fe2000c101524 */
[C---:B------:R-:W-:Y:S02]  /*9540*/  ISETP.GT.AND P4, PT, R3.reuse, RZ, P1 ;  /* 0x000000ff0300720c */ /* 0x040fe40000f84270 */
[----:B------:R-:W-:Y:S02]  /*9550*/  F2FP.BF16.F32.PACK_AB R106, RZ, R106 ;  /* 0x0000006aff6a723e */ /* 0x000fe400000010ff */
[----:B------:R-:W-:-:S02]  /*9560*/  ISETP.GT.AND P5, PT, R3, RZ, P0 ;  /* 0x000000ff0300720c */ /* 0x000fc400007a4270 */
[----:B------:R-:W-:Y:S01]  /*9570*/  F2FP.BF16.F32.PACK_AB R107, RZ, R107 ;  /* 0x0000006bff6b723e */ /* 0x000fe200000010ff */
[----:B------:R-:W-:Y:S01]  /*9580*/  @P2 STG.E.U16 desc[UR36][R6.64+0x140], R106 ;  /* 0x0001406a06002986 */ /* 0x000fe2000c101524 */
[----:B------:R-:W-:Y:S02]  /*9590*/  F2FP.BF16.F32.PACK_AB R108, RZ, R108 ;  /* 0x0000006cff6c723e */ /* 0x000fe400000010ff */
[C---:B------:R-:W-:Y:S01]  /*95a0*/  ISETP.GT.AND P2, PT, R3.reuse, 0x8, P1 ;  /* 0x000000080300780c */ /* 0x040fe20000f44270 */
[----:B------:R-:W-:Y:S01]  /*95b0*/  @P3 STG.E.U16 desc[UR36][R6.64+0x142], R107 ;  /* 0x0001426b06003986 */ /* 0x000fe2000c101524 */
[----:B------:R-:W-:Y:S02]  /*95c0*/  ISETP.GT.AND P1, PT, R0, 0xb0, PT ;  /* 0x000000b00000780c */ /* 0x000fe40003f24270 */
[----:B------:R-:W-:Y:S01]  /*95d0*/  F2FP.BF16.F32.PACK_AB R109, RZ, R109 ;  /* 0x0000006dff6d723e */ /* 0x000fe200000010ff */
[----:B------:R-:W-:Y:S01]  /*95e0*/  @P4 STG.E.U16 desc[UR36][R4.64+0x150], R108 ;  /* 0x0001506c04004986 */ /* 0x000fe2000c101524 */
[----:B------:R-:W-:-:S02]  /*95f0*/  ISETP.GT.AND P3, PT, R3, 0x8, P0 ;  /* 0x000000080300780c */ /* 0x000fc40000764270 */
[----:B------:R-:W-:Y:S01]  /*9600*/  ISETP.GT.AND P0, PT, R0, 0xb1, PT ;  /* 0x000000b10000780c */ /* 0x000fe20003f04270 */
[----:B------:R-:W-:Y:S01]  /*9610*/  @P5 STG.E.U16 desc[UR36][R4.64+0x152], R109 ;  /* 0x0001526d04005986 */ /* 0x000fe2000c101524 */
[C---:B------:R-:W-:Y:S02]  /*9620*/  ISETP.GT.AND P4, PT, R3.reuse, RZ, P1 ;  /* 0x000000ff0300720c */ /* 0x040fe40000f84270 */
[----:B------:R-:W-:Y:S02]  /*9630*/  F2FP.BF16.F32.PACK_AB R110, RZ, R110 ;  /* 0x0000006eff6e723e */ /* 0x000fe400000010ff */
[----:B------:R-:W-:Y:S02]  /*9640*/  ISETP.GT.AND P5, PT, R3, RZ, P0 ;  /* 0x000000ff0300720c */ /* 0x000fe400007a4270 */
[----:B------:R-:W-:Y:S01]  /*9650*/  F2FP.BF16.F32.PACK_AB R111, RZ, R111 ;  /* 0x0000006fff6f723e */ /* 0x000fe200000010ff */
[----:B------:R-:W-:Y:S01]  /*9660*/  @P2 STG.E.U16 desc[UR36][R6.64+0x150], R110 ;  /* 0x0001506e06002986 */ /* 0x000fe2000c101524 */
[----:B------:R-:W-:-:S02]  /*9670*/  F2FP.BF16.F32.PACK_AB R112, RZ, R112 ;  /* 0x00000070ff70723e */ /* 0x000fc400000010ff */
[C---:B------:R-:W-:Y:S01]  /*9680*/  ISETP.GT.AND P2, PT, R3.reuse, 0x8, P1 ;  /* 0x000000080300780c */ /* 0x040fe20000f44270 */
[----:B------:R-:W-:Y:S01]  /*9690*/  @P3 STG.E.U16 desc[UR36][R6.64+0x152], R111 ;  /* 0x0001526f06003986 */ /* 0x000fe2000c101524 */
[C---:B------:R-:W-:Y:S02]  /*96a0*/  ISETP.GT.AND P1, PT, R0.reuse, 0xb8, PT ;  /* 0x000000b80000780c */ /* 0x040fe40003f24270 */
[----:B------:R-:W-:Y:S01]  /*96b0*/  F2FP.BF16.F32.PACK_AB R113, RZ, R113 ;  /* 0x00000071ff71723e */ /* 0x000fe200000010ff */
[----:B------:R-:W-:Y:S01]  /*96c0*/  @P4 STG.E.U16 desc[UR36][R4.64+0x160], R112 ;  /* 0x0001607004004986 */ /* 0x000fe2000c101524 */
[C---:B------:R-:W-:Y:S02]  /*96d0*/  ISETP.GT.AND P3, PT, R3.reuse, 0x8, P0 ;  /* 0x000000080300780c */ /* 0x040fe40000764270 */
[----:B------:R-:W-:Y:S01]  /*96e0*/  ISETP.GT.AND P0, PT, R0, 0xb9, PT ;  /* 0x000000b90000780c */ /* 0x000fe20003f04270 */
[----:B------:R-:W-:Y:S01]  /*96f0*/  @P5 STG.E.U16 desc[UR36][R4.64+0x162], R113 ;  /* 0x0001627104005986 */ /* 0x000fe2000c101524 */
[----:B------:R-:W-:-:S02]  /*9700*/  ISETP.GT.AND P4, PT, R3, RZ, P1 ;  /* 0x000000ff0300720c */ /* 0x000fc40000f84270 */
[----:B------:R-:W-:Y:S02]  /*9710*/  F2FP.BF16.F32.PACK_AB R114, RZ, R114 ;  /* 0x00000072ff72723e */ /* 0x000fe400000010ff */
[C---:B------:R-:W-:Y:S02]  /*9720*/  ISETP.GT.AND P5, PT, R3.reuse, RZ, P0 ;  /* 0x000000ff0300720c */ /* 0x040fe400007a4270 */
[----:B------:R-:W-:Y:S01]  /*9730*/  F2FP.BF16.F32.PACK_AB R115, RZ, R115 ;  /* 0x00000073ff73723e */ /* 0x000fe200000010ff */
[----:B------:R-:W-:Y:S01]  /*9740*/  @P2 STG.E.U16 desc[UR36][R6.64+0x160], R114 ;  /* 0x0001607206002986 */ /* 0x000fe2000c101524 */
[----:B------:R-:W-:Y:S02]  /*9750*/  F2FP.BF16.F32.PACK_AB R116, RZ, R116 ;  /* 0x00000074ff74723e */ /* 0x000fe400000010ff */
        /* <DEDUP_REMOVED lines=65> */
[----:B------:R-:W-:Y:S02]  /*9b70*/  ISETP.GT.AND P5, PT, R3, RZ, P0 ;  /* 0x000000ff0300720c */ /* 0x000fe400007a4270 */
[----:B------:R-:W-:Y:S02]  /*9b80*/  F2FP.BF16.F32.PACK_AB R134, RZ, R134 ;  /* 0x00000086ff86723e */ /* 0x000fe400000010ff */
[----:B------:R-:W-:Y:S02]  /*9b90*/  F2FP.BF16.F32.PACK_AB R135, RZ, R135 ;  /* 0x00000087ff87723e */ /* 0x000fe400000010ff */
[----:B------:R-:W-:Y:S01]  /*9ba0*/  F2FP.BF16.F32.PACK_AB R136, RZ, R136 ;  /* 0x00000088ff88723e */ /* 0x000fe200000010ff */
[----:B------:R-:W-:Y:S01]  /*9bb0*/  @P2 STG.E.U16 desc[UR36][R6.64+0x1b0], R134 ;  /* 0x0001b08606002986 */ /* 0x000fe2000c101524 */
[----:B------:R-:W-:-:S02]  /*9bc0*/  F2FP.BF16.F32.PACK_AB R137, RZ, R137 ;  /* 0x00000089ff89723e */ /* 0x000fc400000010ff */
[C---:B------:R-:W-:Y:S01]  /*9bd0*/  ISETP.GT.AND P1, PT, R3.reuse, 0x8, P1 ;  /* 0x000000080300780c */ /* 0x040fe20000f24270 */
[----:B------:R-:W-:Y:S01]  /*9be0*/  @P3 STG.E.U16 desc[UR36][R6.64+0x1b2], R135 ;  /* 0x0001b28706003986 */ /* 0x000fe2000c101524 */
[C---:B------:R-:W-:Y:S02]  /*9bf0*/  ISETP.GT.AND P2, PT, R3.reuse, 0x8, P0 ;  /* 0x000000080300780c */ /* 0x040fe40000744270 */
[C---:B------:R-:W-:Y:S01]  /*9c00*/  ISETP.GT.AND P0, PT, R0.reuse, 0xe9, PT ;  /* 0x000000e90000780c */ /* 0x040fe20003f04270 */
[----:B------:R-:W-:Y:S01]  /*9c10*/  @P4 STG.E.U16 desc[UR36][R4.64+0x1c0], R136 ;  /* 0x0001c08804004986 */ /* 0x000fe2000c101524 */
[----:B------:R-:W-:Y:S02]  /*9c20*/  ISETP.GT.AND P4, PT, R0, 0xe8, PT ;  /* 0x000000e80000780c */ /* 0x000fe40003f84270 */
[----:B------:R-:W-:Y:S01]  /*9c30*/  F2FP.BF16.F32.PACK_AB R138, RZ, R138 ;  /* 0x0000008aff8a723e */ /* 0x000fe200000010ff */
[----:B------:R-:W-:Y:S01]  /*9c40*/  @P5 STG.E.U16 desc[UR36][R4.64+0x1c2], R137 ;  /* 0x0001c28904005986 */ /* 0x000fe2000c101524 */
[----:B------:R-:W-:-:S02]  /*9c50*/  ISETP.GT.AND P5, PT, R3, RZ, P4 ;  /* 0x000000ff0300720c */ /* 0x000fc400027a4270 */
[----:B------:R-:W-:Y:S01]  /*9c60*/  F2FP.BF16.F32.PACK_AB R139, RZ, R139 ;  /* 0x0000008bff8b723e */ /* 0x000fe200000010ff */
[----:B------:R-:W-:Y:S01]  /*9c70*/  @P1 STG.E.U16 desc[UR36][R6.64+0x1c0], R138 ;  /* 0x0001c08a06001986 */ /* 0x000fe2000c101524 */
[----:B------:R-:W-:Y:S02]  /*9c80*/  F2FP.BF16.F32.PACK_AB R140, RZ, R140 ;  /* 0x0000008cff8c723e */ /* 0x000fe400000010ff */
[C---:B------:R-:W-:Y:S01]  /*9c90*/  ISETP.GT.AND P3, PT, R3.reuse, RZ, P0 ;  /* 0x000000ff0300720c */ /* 0x040fe20000764270 */
[----:B------:R-:W-:Y:S01]  /*9ca0*/  @P2 STG.E.U16 desc[UR36][R6.64+0x1c2], R139 ;  /* 0x0001c28b06002986 */ /* 0x000fe2000c101524 */
[C---:B------:R-:W-:Y:S02]  /*9cb0*/  ISETP.GT.AND P4, PT, R3.reuse, 0x8, P4 ;  /* 0x000000080300780c */ /* 0x040fe40002784270 */
[----:B------:R-:W-:Y:S02]  /*9cc0*/  F2FP.BF16.F32.PACK_AB R141, RZ, R141 ;  /* 0x0000008dff8d723e */ /* 0x000fe400000010ff */
[----:B------:R-:W-:Y:S01]  /*9cd0*/  F2FP.BF16.F32.PACK_AB R142, RZ, R142 ;  /* 0x0000008eff8e723e */ /* 0x000fe200000010ff */
[----:B------:R-:W-:Y:S01]  /*9ce0*/  @P5 STG.E.U16 desc[UR36][R4.64+0x1d0], R140 ;  /* 0x0001d08c04005986 */ /* 0x000fe2000c101524 */
[----:B------:R-:W-:-:S02]  /*9cf0*/  ISETP.GT.AND P5, PT, R3, 0x8, P0 ;  /* 0x000000080300780c */ /* 0x000fc400007a4270 */
[----:B------:R-:W-:Y:S02]  /*9d00*/  F2FP.BF16.F32.PACK_AB R143, RZ, R143 ;  /* 0x0000008fff8f723e */ /* 0x000fe400000010ff */
[C---:B------:R-:W-:Y:S01]  /*9d10*/  ISETP.GT.AND P0, PT, R0.reuse, 0xf1, PT ;  /* 0x000000f10000780c */ /* 0x040fe20003f04270 */
[----:B------:R-:W-:Y:S01]  /*9d20*/  @P3 STG.E.U16 desc[UR36][R4.64+0x1d2], R141 ;  /* 0x0001d28d04003986 */ /* 0x000fe2000c101524 */
[----:B------:R-:W-:Y:S02]  /*9d30*/  ISETP.GT.AND P3, PT, R0, 0xf0, PT ;  /* 0x000000f00000780c */ /* 0x000fe40003f64270 */
[----:B------:R-:W-:Y:S01]  /*9d40*/  F2FP.BF16.F32.PACK_AB R144, RZ, R144 ;  /* 0x00000090ff90723e */ /* 0x000fe200000010ff */
[----:B------:R-:W-:Y:S01]  /*9d50*/  @P4 STG.E.U16 desc[UR36][R6.64+0x1d0], R142 ;  /* 0x0001d08e06004986 */ /* 0x000fe2000c101524 */
[C---:B------:R-:W-:Y:S02]  /*9d60*/  ISETP.GT.AND P4, PT, R3.reuse, RZ, P3 ;  /* 0x000000ff0300720c */ /* 0x040fe40001f84270 */
[C---:B------:R-:W-:Y:S01]  /*9d70*/  ISETP.GT.AND P3, PT, R3.reuse, 0x8, P3 ;  /* 0x000000080300780c */ /* 0x040fe20001f64270 */
[----:B------:R-:W-:Y:S01]  /*9d80*/  @P5 STG.E.U16 desc[UR36][R6.64+0x1d2], R143 ;  /* 0x0001d28f06005986 */ /* 0x000fe2000c101524 */
[----:B------:R-:W-:-:S02]  /*9d90*/  ISETP.GT.AND P5, PT, R3, RZ, P0 ;  /* 0x000000ff0300720c */ /* 0x000fc400007a4270 */
[----:B------:R-:W-:Y:S02]  /*9da0*/  F2FP.BF16.F32.PACK_AB R145, RZ, R145 ;  /* 0x00000091ff91723e */ /* 0x000fe400000010ff */
[C---:B------:R-:W-:Y:S02]  /*9db0*/  ISETP.GT.AND P0, PT, R3.reuse, 0x8, P0 ;  /* 0x000000080300780c */ /* 0x040fe40000704270 */
[C---:B------:R-:W-:Y:S02]  /*9dc0*/  ISETP.GT.AND P1, PT, R0.reuse, 0xf9, PT ;  /* 0x000000f90000780c */ /* 0x040fe40003f24270 */
[----:B------:R-:W-:Y:S01]  /*9dd0*/  ISETP.GT.AND P2, PT, R0, 0xf8, PT ;  /* 0x000000f80000780c */ /* 0x000fe20003f44270 */
[----:B------:R-:W-:Y:S01]  /*9de0*/  @P4 STG.E.U16 desc[UR36][R4.64+0x1e0], R144 ;  /* 0x0001e09004004986 */ /* 0x000fe2000c101524 */
[C---:B------:R-:W-:Y:S01]  /*9df0*/  ISETP.GT.AND P4, PT, R3.reuse, RZ, P1 ;  /* 0x000000ff0300720c */ /* 0x040fe20000f84270 */
[----:B------:R-:W-:Y:S01]  /*9e00*/  @P3 IMAD.MOV.U32 R2, RZ, RZ, R6 ;  /* 0x000000ffff023224 */ /* 0x000fe200078e0006 */
[C---:B------:R-:W-:Y:S01]  /*9e10*/  ISETP.GT.AND P1, PT, R3.reuse, 0x8, P1 ;  /* 0x000000080300780c */ /* 0x040fe20000f24270 */
[----:B------:R-:W-:Y:S01]  /*9e20*/  @P5 STG.E.U16 desc[UR36][R4.64+0x1e2], R145 ;  /* 0x0001e29104005986 */ /* 0x000fe2000c101524 */
[----:B------:R-:W-:-:S02]  /*9e30*/  ISETP.GT.AND P5, PT, R3, RZ, P2 ;  /* 0x000000ff0300720c */ /* 0x000fc400017a4270 */
[----:B------:R-:W-:Y:S01]  /*9e40*/  ISETP.GT.AND P2, PT, R3, 0x8, P2 ;  /* 0x000000080300780c */ /* 0x000fe20001744270 */
[----:B------:R-:W-:Y:S01]  /*9e50*/  @P3 IMAD.MOV.U32 R3, RZ, RZ, R7 ;  /* 0x000000ffff033224 */ /* 0x000fe200078e0007 */
[----:B------:R-:W-:Y:S02]  /*9e60*/  F2FP.BF16.F32.PACK_AB R146, RZ, R146 ;  /* 0x00000092ff92723e */ /* 0x000fe400000010ff */
[----:B------:R-:W-:Y:S02]  /*9e70*/  F2FP.BF16.F32.PACK_AB R147, RZ, R147 ;  /* 0x00000093ff93723e */ /* 0x000fe400000010ff */
[----:B------:R-:W-:Y:S01]  /*9e80*/  F2FP.BF16.F32.PACK_AB R148, RZ, R148 ;  /* 0x00000094ff94723e */ /* 0x000fe200000010ff */
[----:B------:R0:W-:Y:S01]  /*9e90*/  @P3 STG.E.U16 desc[UR36][R2.64+0x1e0], R146 ;  /* 0x0001e09202003986 */ /* 0x0001e2000c101524 */
[----:B------:R-:W-:Y:S02]  /*9ea0*/  F2FP.BF16.F32.PACK_AB R149, RZ, R149 ;  /* 0x00000095ff95723e */ /* 0x000fe400000010ff */
[----:B------:R-:W-:-:S02]  /*9eb0*/  F2FP.BF16.F32.PACK_AB R150, RZ, R150 ;  /* 0x00000096ff96723e */ /* 0x000fc400000010ff */
[----:B------:R-:W-:Y:S01]  /*9ec0*/  F2FP.BF16.F32.PACK_AB R151, RZ, R151 ;  /* 0x00000097ff97723e */ /* 0x000fe200000010ff */
[----:B0-----:R-:W-:Y:S02]  /*9ed0*/  @P0 IMAD.MOV.U32 R2, RZ, RZ, R6 ;  /* 0x000000ffff020224 */ /* 0x001fe400078e0006 */
[----:B------:R-:W-:-:S05]  /*9ee0*/  @P0 IMAD.MOV.U32 R3, RZ, RZ, R7 ;  /* 0x000000ffff030224 */ /* 0x000fca00078e0007 */
[----:B------:R0:W-:Y:S02]  /*9ef0*/  @P0 STG.E.U16 desc[UR36][R2.64+0x1e2], R147 ;  /* 0x0001e29302000986 */ /* 0x0001e4000c101524 */
[----:B0-----:R-:W-:Y:S02]  /*9f00*/  @P5 IMAD.MOV.U32 R2, RZ, RZ, R4 ;  /* 0x000000ffff025224 */ /* 0x001fe400078e0004 */
[----:B------:R-:W-:-:S05]  /*9f10*/  @P5 IMAD.MOV.U32 R3, RZ, RZ, R5 ;  /* 0x000000ffff035224 */ /* 0x000fca00078e0005 */
[----:B------:R0:W-:Y:S04]  /*9f20*/  @P5 STG.E.U16 desc[UR36][R2.64+0x1f0], R148 ;  /* 0x0001f09402005986 */ /* 0x0001e8000c101524 */
[----:B------:R1:W-:Y:S01]  /*9f30*/  @P4 STG.E.U16 desc[UR36][R4.64+0x1f2], R149 ;  /* 0x0001f29504004986 */ /* 0x0003e2000c101524 */
[----:B0-----:R-:W-:Y:S02]  /*9f40*/  @P2 IMAD.MOV.U32 R2, RZ, RZ, R6 ;  /* 0x000000ffff022224 */ /* 0x001fe400078e0006 */
[----:B------:R-:W-:-:S05]  /*9f50*/  @P2 IMAD.MOV.U32 R3, RZ, RZ, R7 ;  /* 0x000000ffff032224 */ /* 0x000fca00078e0007 */
[----:B------:R1:W-:Y:S04]  /*9f60*/  @P2 STG.E.U16 desc[UR36][R2.64+0x1f0], R150 ;  /* 0x0001f09602002986 */ /* 0x0003e8000c101524 */
[----:B------:R1:W-:Y:S02]  /*9f70*/  @P1 STG.E.U16 desc[UR36][R6.64+0x1f2], R151 ;  /* 0x0001f29706001986 */ /* 0x0003e4000c101524 */
.L_x_290:
[----:B------:R-:W-:Y:S05]  /*9f80*/  BSYNC B0 ;  /* 0x0000000000007941 */ /* 0x000fea0003800000 */
.L_x_36:
[----:B01----:R-:W2:Y:S01]  /*9f90*/  LDL.64 R2, [R1] ;  /* 0x0000000001027983 */ /* 0x003ea20000100a00 */
[----:B------:R-:W-:Y:S01]  /*9fa0*/  ULDC.64 UR4, c[0x0][0x650] ;  /* 0x0001940000047ab9 */ /* 0x000fe20000000a00 */
[----:B------:R0:W-:Y:S01]  /*9fb0*/  SYNCS.ARRIVE.TRANS64.A1T0 RZ, [R162+UR45], RZ ;  /* 0x000000ffa2ff79a7 */ /* 0x0001e2000810002d */
[----:B------:R-:W-:Y:S01]  /*9fc0*/  PRMT R0, RZ, 0x7610, R0 ;  /* 0x00007610ff007816 */ /* 0x000fe20000000000 */
[----:B-----5:R-:W-:Y:S02]  /*9fd0*/  IMAD.MOV.U32 R19, RZ, RZ, -0x1 ;  /* 0xffffffffff137424 */ /* 0x020fe400078e00ff */
[----:B------:R-:W-:Y:S01]  /*9fe0*/  IMAD.MOV.U32 R22, RZ, RZ, -0x1 ;  /* 0xffffffffff167424 */ /* 0x000fe200078e00ff */
[----:B--2---:R-:W-:-:S04]  /*9ff0*/  LEA R18, P0, R2, R18, 0x1 ;  /* 0x0000001202127211 */ /* 0x004fc800078008ff */
[----:B------:R-:W-:Y:S01]  /*a000*/  LEA.HI.X R17, R2, R17, R23, 0x1, P0 ;  /* 0x0000001102117211 */ /* 0x000fe200000f0c17 */
[----:B------:R-:W-:Y:S01]  /*a010*/  IMAD.MOV.U32 R2, RZ, RZ, -0x1 ;  /* 0xffffffffff027424 */ /* 0x000fe200078e00ff */
[----:B------:R-:W-:-:S04]  /*a020*/  ISETP.GE.U32.AND P0, PT, R18, UR4, PT ;  /* 0x0000000412007c0c */ /* 0x000fc8000bf06070 */
[----:B------:R-:W-:-:S13]  /*a030*/  ISETP.GE.U32.AND.EX P0, PT, R17, UR5, PT, P0 ;  /* 0x0000000511007c0c */ /* 0x000fda000bf06100 */
[----:B0-----:R-:W-:Y:S05]  /*a040*/  @P0 BRA `(.L_x_291) ;  /* 0x0000000400700947 */ /* 0x001fea0003800000 */
[----:B------:R-:W0:Y:S01]  /*a050*/  S2R R10, SR_CTAID.X ;  /* 0x00000000000a7919 */ /* 0x000e220000002500 */
[----:B------:R-:W1:Y:S01]  /*a060*/  LDC.64 R8, c[0x0][0x628] ;  /* 0x00018a00ff087b82 */ /* 0x000e620000000a00 */
[----:B------:R-:W-:Y:S01]  /*a070*/  ULDC UR4, c[0x0][0x150] ;  /* 0x0000540000047ab9 */ /* 0x000fe20000000800 */
[----:B---34-:R-:W-:Y:S01]  /*a080*/  IMAD.MOV.U32 R6, RZ, RZ, R18 ;  /* 0x000000ffff067224 */ /* 0x018fe200078e0012 */
[----:B------:R-:W2:Y:S01]  /*a090*/  S2R R20, SR_CTAID.Y ;  /* 0x0000000000147919 */ /* 0x000ea20000002600 */
[----:B------:R-:W-:-:S04]  /*a0a0*/  IMAD.MOV.U32 R7, RZ, RZ, R17 ;  /* 0x000000ffff077224 */ /* 0x000fc800078e0011 */
[----:B------:R-:W3:Y:S08]  /*a0b0*/  LDC R15, c[0x0][0x144] ;  /* 0x00005100ff0f7b82 */ /* 0x000ef00000000800 */
[----:B------:R-:W4:Y:S08]  /*a0c0*/  LDC R0, c[0x0][0x630] ;  /* 0x00018c00ff007b82 */ /* 0x000f300000000800 */
[----:B------:R-:W2:Y:S01]  /*a0d0*/  LDC.64 R12, c[0x0][0x620] ;  /* 0x00018800ff0c7b82 */ /* 0x000ea20000000a00 */
[----:B-1----:R-:W-:-:S04]  /*a0e0*/  ISETP.NE.U32.AND P0, PT, R8, RZ, PT ;  /* 0x000000ff0800720c */ /* 0x002fc80003f05070 */
[----:B------:R-:W-:Y:S02]  /*a0f0*/  ISETP.NE.AND.EX P0, PT, R9, RZ, PT, P0 ;  /* 0x000000ff0900720c */ /* 0x000fe40003f05300 */
[----:B0-----:R-:W-:-:S05]  /*a100*/  I2FP.F32.U32 R2, R10 ;  /* 0x0000000a00027245 */ /* 0x001fca0000201000 */
[----:B------:R-:W-:-:S04]  /*a110*/  FMUL R2, R2, UR4 ;  /* 0x0000000402027c20 */ /* 0x000fc80008400000 */
[----:B------:R0:W1:Y:S02]  /*a120*/  F2I.U32.TRUNC.NTZ R14, R2 ;  /* 0x00000002000e7305 */ /* 0x000064000020f000 */
[----:B---34-:R-:W-:Y:S05]  /*a130*/  @!P0 BRA `(.L_x_292) ;  /* 0x0000000000288947 */ /* 0x018fea0003800000 */
[----:B------:R-:W3:Y:S02]  /*a140*/  LDC R3, c[0x0][0x634] ;  /* 0x00018d00ff037b82 */ /* 0x000ee40000000800 */
[----:B---3--:R-:W-:-:S05]  /*a150*/  IADD3 R7, P0, R18, R3, RZ ;  /* 0x0000000312077210 */ /* 0x008fca0007f1e0ff */
[----:B------:R-:W-:-:S04]  /*a160*/  IMAD.X R11, RZ, RZ, R17, P0 ;  /* 0x000000ffff0b7224 */ /* 0x000fc800000e0611 */
[----:B0-----:R-:W-:-:S04]  /*a170*/  IMAD.WIDE.U32 R2, R11, R8, RZ ;  /* 0x000000080b027225 */ /* 0x001fc800078e00ff */
[----:B------:R-:W-:-:S04]  /*a180*/  IMAD.WIDE.U32 R4, P0, R7, R9, R2 ;  /* 0x0000000907047225 */ /* 0x000fc80007800002 */
[----:B------:R-:W-:-:S04]  /*a190*/  IMAD.WIDE.U32 R2, R7, R8, RZ ;  /* 0x0000000807027225 */ /* 0x000fc800078e00ff */
[----:B------:R-:W-:Y:S01]  /*a1a0*/  IMAD.X R7, RZ, RZ, RZ, P0 ;  /* 0x000000ffff077224 */ /* 0x000fe200000e06ff */
[----:B------:R-:W-:Y:S01]  /*a1b0*/  IADD3 RZ, P0, R3, R4, RZ ;  /* 0x0000000403ff7210 */ /* 0x000fe20007f1e0ff */
[----:B------:R-:W-:-:S04]  /*a1c0*/  IMAD.MOV.U32 R6, RZ, RZ, R5 ;  /* 0x000000ffff067224 */ /* 0x000fc800078e0005 */
[----:B------:R-:W-:-:S08]  /*a1d0*/  IMAD.WIDE.U32.X R6, R11, R9, R6, P0 ;  /* 0x000000090b067225 */ /* 0x000fd000000e0406 */
.L_x_292:
[----:B------:R-:W3:Y:S01]  /*a1e0*/  LDC.64 R26, c[0x0][0x640] ;  /* 0x00019000ff1a7b82 */ /* 0x000ee20000000a00 */
[-C--:B------:R-:W-:Y:S01]  /*a1f0*/  SHF.R.U64 R11, R6, R0.reuse, R7 ;  /* 0x00000000060b7219 */ /* 0x080fe20000001207 */
[----:B------:R-:W-:Y:S01]  /*a200*/  IMAD.MOV.U32 R19, RZ, RZ, R17 ;  /* 0x000000ffff137224 */ /* 0x000fe200078e0011 */
[----:B------:R-:W-:Y:S01]  /*a210*/  SHF.R.U32.HI R0, RZ, R0, R7 ;  /* 0x00000000ff007219 */ /* 0x000fe20000011607 */
[----:B-1----:R-:W-:Y:S01]  /*a220*/  IMAD.MOV R14, RZ, RZ, -R14 ;  /* 0x000000ffff0e7224 */ /* 0x002fe200078e0a0e */
[----:B------:R-:W-:Y:S01]  /*a230*/  IADD3 R5, P0, RZ, -R11, RZ ;  /* 0x8000000bff057210 */ /* 0x000fe20007f1e0ff */
[----:B------:R-:W-:Y:S01]  /*a240*/  ULDC UR4, c[0x0][0x154] ;  /* 0x0000550000047ab9 */ /* 0x000fe20000000800 */
[----:B------:R-:W-:Y:S01]  /*a250*/  IMAD.MOV.U32 R7, RZ, RZ, 0x1 ;  /* 0x00000001ff077424 */ /* 0x000fe200078e00ff */
[----:B------:R-:W1:Y:S01]  /*a260*/  LDC R4, c[0x0][0x618] ;  /* 0x00018600ff047b82 */ /* 0x000e620000000800 */
[----:B------:R-:W-:Y:S02]  /*a270*/  IMAD R22, R15, R14, R10 ;  /* 0x0000000e0f167224 */ /* 0x000fe400078e020a */
[----:B------:R-:W-:-:S04]  /*a280*/  IMAD.X R3, RZ, RZ, ~R0, P0 ;  /* 0x000000ffff037224 */ /* 0x000fc800000e0e00 */
[-C--:B--2---:R-:W-:Y:S01]  /*a290*/  IMAD R0, R3, R12.reuse, RZ ;  /* 0x0000000c03007224 */ /* 0x084fe200078e02ff */
[----:B------:R-:W2:Y:S01]  /*a2a0*/  LDC R6, c[0x0][0x608] ;  /* 0x00018200ff067b82 */ /* 0x000ea20000000800 */
[----:B0-----:R-:W-:-:S04]  /*a2b0*/  IMAD.WIDE.U32 R2, R5, R12, R18 ;  /* 0x0000000c05027225 */ /* 0x001fc800078e0012 */
[----:B------:R-:W-:Y:S01]  /*a2c0*/  IMAD R5, R5, R13, R0 ;  /* 0x0000000d05057224 */ /* 0x000fe200078e0200 */
[----:B------:R-:W-:Y:S02]  /*a2d0*/  I2FP.F32.U32 R0, R20 ;  /* 0x0000001400007245 */ /* 0x000fe40000201000 */
[----:B------:R-:W0:Y:S01]  /*a2e0*/  LDC R24, c[0x0][0x658] ;  /* 0x00019600ff187b82 */ /* 0x000e220000000800 */
[----:B------:R-:W-:Y:S01]  /*a2f0*/  IMAD.IADD R3, R3, 0x1, R5 ;  /* 0x0000000103037824 */ /* 0x000fe200078e0205 */
[----:B---3--:R-:W-:Y:S01]  /*a300*/  ISETP.NE.U32.AND P0, PT, R26, RZ, PT ;  /* 0x000000ff1a00720c */ /* 0x008fe20003f05070 */
[----:B------:R-:W-:Y:S01]  /*a310*/  FMUL R0, R0, UR4 ;  /* 0x0000000400007c20 */ /* 0x000fe20008400000 */
[----:B------:R-:W-:Y:S02]  /*a320*/  IMAD.MOV.U32 R5, RZ, RZ, -0x1 ;  /* 0xffffffffff057424 */ /* 0x000fe400078e00ff */
[----:B------:R-:W-:Y:S01]  /*a330*/  ISETP.NE.AND.EX P0, PT, R27, RZ, PT, P0 ;  /* 0x000000ff1b00720c */ /* 0x000fe20003f05300 */
[----:B------:R3:W4:Y:S01]  /*a340*/  F2I.U32.TRUNC.NTZ R12, R0 ;  /* 0x00000000000c7305 */ /* 0x000722000020f000 */
[----:B------:R-:W3:Y:S01]  /*a350*/  LDC R15, c[0x0][0x148] ;  /* 0x00005200ff0f7b82 */ /* 0x000ee20000000800 */
[----:B-1----:R-:W-:-:S02]  /*a360*/  SHF.R.U64 R10, R2, R4, R3 ;  /* 0x00000004020a7219 */ /* 0x002fc40000001203 */
[----:B------:R-:W-:-:S05]  /*a370*/  SHF.R.U32.HI R3, RZ, R4, R3 ;  /* 0x00000004ff037219 */ /* 0x000fca0000011603 */
[----:B------:R-:W1:Y:S01]  /*a380*/  LDC R14, c[0x0][0x600] ;  /* 0x00018000ff0e7b82 */ /* 0x000e620000000800 */
[-CC-:B--2---:R-:W-:Y:S02]  /*a390*/  SHF.R.U64 R8, R10, R6.reuse, R3.reuse ;  /* 0x000000060a087219 */ /* 0x184fe40000001203 */
[----:B------:R-:W-:-:S05]  /*a3a0*/  SHF.R.U32.HI R3, RZ, R6, R3 ;  /* 0x00000006ff037219 */ /* 0x000fca0000011603 */
[----:B------:R-:W2:Y:S01]  /*a3b0*/  LDC R21, c[0x0][0x648] ;  /* 0x00019200ff157b82 */ /* 0x000ea20000000800 */
[-CC-:B0-----:R-:W-:Y:S02]  /*a3c0*/  SHF.R.U64 R13, R8, R24.reuse, R3.reuse ;  /* 0x00000018080d7219 */ /* 0x181fe40000001203 */
[-C--:B------:R-:W-:Y:S02]  /*a3d0*/  SHF.L.U32 R5, R5, R24.reuse, RZ ;  /* 0x0000001805057219 */ /* 0x080fe400000006ff */
[-C--:B------:R-:W-:Y:S01]  /*a3e0*/  SHF.R.U32.HI R3, RZ, R24.reuse, R3 ;  /* 0x00000018ff037219 */ /* 0x080fe20000011603 */
[----:B------:R-:W-:Y:S01]  /*a3f0*/  IMAD.MOV.U32 R2, RZ, RZ, R13 ;  /* 0x000000ffff027224 */ /* 0x000fe200078e000d */
[----:B------:R-:W-:Y:S01]  /*a400*/  SHF.L.U32 R24, R7, R24, RZ ;  /* 0x0000001807187219 */ /* 0x000fe200000006ff */
[----:B------:R-:W0:Y:S01]  /*a410*/  LDC R25, c[0x0][0x638] ;  /* 0x00018e00ff197b82 */ /* 0x000e220000000800 */
[----:B------:R-:W-:-:S07]  /*a420*/  LOP3.LUT R19, RZ, R5, RZ, 0x33, !PT ;  /* 0x00000005ff137212 */ /* 0x000fce00078e33ff */
[----:B------:R-:W0:Y:S01]  /*a430*/  LDC R28, c[0x0][0x610] ;  /* 0x00018400ff1c7b82 */ /* 0x000e220000000800 */
[----:B----4-:R-:W-:Y:S05]  /*a440*/  @!P0 BRA `(.L_x_293) ;  /* 0x0000000000288947 */ /* 0x010fea0003800000 */
[----:B---3--:R-:W3:Y:S02]  /*a450*/  LDC R0, c[0x0][0x64c] ;  /* 0x00019300ff007b82 */ /* 0x008ee40000000800 */
[----:B---3--:R-:W-:-:S05]  /*a460*/  IADD3 R7, P0, R13, R0, RZ ;  /* 0x000000000d077210 */ /* 0x008fca0007f1e0ff */
        /* <DEDUP_REMOVED lines=8> */
.L_x_293:
[----:B------:R-:W4:Y:S01]  /*a4f0*/  LDC R4, c[0x0][0x65c] ;  /* 0x00019700ff047b82 */ /* 0x000f220000000800 */
[----:B--23--:R-:W-:Y:S01]  /*a500*/  SHF.R.U64 R0, R2, R21, R3 ;  /* 0x0000001502007219 */ /* 0x00cfe20000001203 */
[----:B-1----:R-:W-:Y:S01]  /*a510*/  VIADD R3, R14, 0xffffffff ;  /* 0xffffffff0e037836 */ /* 0x002fe20000000000 */
[----:B------:R-:W-:Y:S01]  /*a520*/  LOP3.LUT R19, R8, R19, RZ, 0xc0, !PT ;  /* 0x0000001308137212 */ /* 0x000fe200078ec0ff */
[----:B------:R-:W-:Y:S02]  /*a530*/  IMAD.MOV R12, RZ, RZ, -R12 ;  /* 0x000000ffff0c7224 */ /* 0x000fe400078e0a0c */
[----:B------:R-:W-:Y:S01]  /*a540*/  IMAD.MOV R2, RZ, RZ, -R0 ;  /* 0x000000ffff027224 */ /* 0x000fe200078e0a00 */
[----:B------:R-:W-:Y:S01]  /*a550*/  LOP3.LUT R3, R10, R3, RZ, 0xc0, !PT ;  /* 0x000000030a037212 */ /* 0x000fe200078ec0ff */
[----:B------:R-:W-:Y:S02]  /*a560*/  IMAD R19, R24, R0, R19 ;  /* 0x0000000018137224 */ /* 0x000fe400078e0213 */
[----:B0-----:R-:W-:-:S04]  /*a570*/  IMAD R0, R2, R25, R13 ;  /* 0x0000001902007224 */ /* 0x001fc800078e020d */
[----:B------:R-:W-:Y:S01]  /*a580*/  IMAD R2, R0, R14, R3 ;  /* 0x0000000e00027224 */ /* 0x000fe200078e0203 */
[----:B----4-:R-:W-:Y:S01]  /*a590*/  ISETP.NE.AND P0, PT, R4, 0x1, PT ;  /* 0x000000010400780c */ /* 0x010fe20003f05270 */
[----:B------:R-:W-:-:S05]  /*a5a0*/  IMAD.MOV.U32 R4, RZ, RZ, 0x1 ;  /* 0x00000001ff047424 */ /* 0x000fca00078e00ff */
[----:B------:R-:W-:-:S07]  /*a5b0*/  PRMT R0, R4, 0x7610, R0 ;  /* 0x0000761004007816 */ /* 0x000fce0000000000 */
[----:B------:R-:W-:-:S04]  /*a5c0*/  @P0 IMAD R22, R15, R12, R20 ;  /* 0x0000000c0f160224 */ /* 0x000fc800078e0214 */
[----:B------:R-:W-:-:S05]  /*a5d0*/  IMAD R19, R19, R28, R22 ;  /* 0x0000001c13137224 */ /* 0x000fca00078e0216 */
[----:B------:R-:W-:Y:S02]  /*a5e0*/  SEL R22, R2, R19, !P0 ;  /* 0x0000001302167207 */ /* 0x000fe40004000000 */
[----:B------:R-:W-:Y:S01]  /*a5f0*/  SEL R19, R19, R2, !P0 ;  /* 0x0000000213137207 */ /* 0x000fe20004000000 */
[----:B------:R-:W-:-:S07]  /*a600*/  IMAD.MOV.U32 R2, RZ, RZ, R11 ;  /* 0x000000ffff027224 */ /* 0x000fce00078e000b */
.L_x_291:
[----:B------:R-:W-:Y:S02]  /*a610*/  LOP3.LUT P0, RZ, R0, 0xff, RZ, 0xc0, !PT ;  /* 0x000000ff00ff7812 */ /* 0x000fe4000780c0ff */
[----:B------:R-:W-:-:S11]  /*a620*/  LOP3.LUT R175, R175, 0x1, RZ, 0x3c, !PT ;  /* 0x00000001afaf7812 */ /* 0x000fd600078e3cff */
[----:B------:R-:W-:Y:S05]  /*a630*/  @P0 BRA `(.L_x_294) ;  /* 0xffffff7000240947 */ /* 0x000fea000383ffff */
[----:B------:R-:W-:Y:S05]  /*a640*/  EXIT ;  /* 0x000000000000794d */ /* 0x000fea0003800000 */
.L_x_17:
[----:B------:R-:W-:-:S08]  /*a650*/  ISETP.NE.AND P0, PT, R5, RZ, PT ;  /* 0x000000ff0500720c */ /* 0x000fd00003f05270 */
[----:B0-----:R-:W0:-:S00]  /*a660*/  USETMAXREG.DEALLOC.CTAPOOL 0x28 ;  /* 0x00000028000079c8 */ /* 0x001e0000080e0500 */
[----:B------:R-:W-:Y:S05]  /*a670*/  @P0 EXIT ;  /* 0x000000000000094d */ /* 0x000fea0003800000 */
[----:B0-----:R-:W-:Y:S01]  /*a680*/  LOP3.LUT P0, RZ, R8, 0xff, RZ, 0xc0, !PT ;  /* 0x000000ff08ff7812 */ /* 0x001fe2000780c0ff */
[----:B------:R-:W-:Y:S02]  /*a690*/  IMAD.MOV.U32 R0, RZ, RZ, 0x1 ;  /* 0x00000001ff007424 */ /* 0x000fe400078e00ff */
[----:B------:R-:W-:-:S10]  /*a6a0*/  IMAD.MOV.U32 R8, RZ, RZ, RZ ;  /* 0x000000ffff087224 */ /* 0x000fd400078e00ff */
[----:B------:R-:W-:Y:S05]  /*a6b0*/  @!P0 BRA `(.L_x_295) ;  /* 0x0000000c003c8947 */ /* 0x000fea0003800000 */
[----:B------:R-:W0:Y:S01]  /*a6c0*/  S2R R7, SR_CgaCtaId ;  /* 0x0000000000077919 */ /* 0x000e220000008800 */
[----:B------:R-:W-:Y:S01]  /*a6d0*/  LOP3.LUT P0, RZ, R4, 0x1f, RZ, 0xc0, !PT ;  /* 0x0000001f04ff7812 */ /* 0x000fe2000780c0ff */
[----:B------:R-:W-:Y:S01]  /*a6e0*/  ULDC UR5, c[0x0][0x658] ;  /* 0x0001960000057ab9 */ /* 0x000fe20000000800 */
[----:B------:R-:W-:Y:S01]  /*a6f0*/  UMOV UR6, 0xffffffff ;  /* 0xffffffff00067882 */ /* 0x000fe20000000000 */
[----:B------:R-:W-:Y:S01]  /*a700*/  BSSY B0, `(.L_x_295) ;  /* 0x00000ca000007945 */ /* 0x000fe20003800000 */
[----:B------:R-:W-:Y:S01]  /*a710*/  USHF.L.U32 UR6, UR6, UR5, URZ ;  /* 0x0000000506067299 */ /* 0x000fe2000800063f */
[C---:B------:R-:W-:Y:S01]  /*a720*/  ISETP.NE.AND P2, PT, R3.reuse, RZ, PT ;  /* 0x000000ff0300720c */ /* 0x040fe20003f45270 */
[----:B------:R-:W-:Y:S01]  /*a730*/  IMAD.MOV.U32 R9, RZ, RZ, 0x1 ;  /* 0x00000001ff097424 */ /* 0x000fe200078e00ff */
[----:B------:R-:W-:Y:S01]  /*a740*/  ISETP.NE.OR P0, PT, R3, RZ, !P0 ;  /* 0x000000ff0300720c */ /* 0x000fe20004705670 */
[----:B------:R-:W-:Y:S01]  /*a750*/  IMAD.MOV.U32 R0, RZ, RZ, 0x1 ;  /* 0x00000001ff007424 */ /* 0x000fe200078e00ff */
[----:B------:R-:W-:Y:S01]  /*a760*/  LOP3.LUT R6, R16, 0x2, RZ, 0xfc, !PT ;  /* 0x0000000210067812 */ /* 0x000fe200078efcff */
[----:B------:R-:W-:Y:S01]  /*a770*/  IMAD.MOV.U32 R8, RZ, RZ, RZ ;  /* 0x000000ffff087224 */ /* 0x000fe200078e00ff */
[----:B------:R-:W-:Y:S01]  /*a780*/  ULDC UR4, c[0x0][0x600] ;  /* 0x0001800000047ab9 */ /* 0x000fe20000000800 */
[----:B------:R-:W-:Y:S01]  /*a790*/  UMOV UR7, 0x1 ;  /* 0x0000000100077882 */ /* 0x000fe20000000000 */
[----:B------:R-:W-:-:S02]  /*a7a0*/  UIADD3 UR19, UR40, 0x1, URZ ;  /* 0x0000000128137890 */ /* 0x000fc4000fffe03f */
[----:B------:R-:W-:Y:S02]  /*a7b0*/  UIADD3 UR15, UR4, -0x1, URZ ;  /* 0xffffffff040f7890 */ /* 0x000fe4000fffe03f */
[----:B------:R-:W-:Y:S02]  /*a7c0*/  USHF.L.U32 UR17, UR7, UR5, URZ ;  /* 0x0000000507117299 */ /* 0x000fe4000800063f */
[----:B------:R-:W-:Y:S01]  /*a7d0*/  ULOP3.LUT UR16, URZ, UR6, URZ, 0x33, !UPT ;  /* 0x000000063f107292 */ /* 0x000fe2000f8e333f */
[----:B------:R-:W-:Y:S01]  /*a7e0*/  ULDC.64 UR20, c[0x0][0x198] ;  /* 0x0000660000147ab9 */ /* 0x000fe20000000a00 */
[C---:B0-----:R-:W-:Y:S02]  /*a7f0*/  IMAD.SHL.U32 R10, R7.reuse, 0x40, RZ ;  /* 0x00000040070a7824 */ /* 0x041fe400078e00ff */
[----:B------:R-:W-:-:S03]  /*a800*/  IMAD.SHL.U32 R7, R7, 0x1000, RZ ;  /* 0x0000100007077824 */ /* 0x000fc600078e00ff */
[----:B------:R-:W-:Y:S02]  /*a810*/  LOP3.LUT R10, R10, 0xc0, RZ, 0xc0, !PT ;  /* 0x000000c00a0a7812 */ /* 0x000fe400078ec0ff */
[----:B------:R-:W-:-:S07]  /*a820*/  LOP3.LUT R7, R7, 0x3000, RZ, 0xc0, !PT ;  /* 0x0000300007077812 */ /* 0x000fce00078ec0ff */
.L_x_307:
[----:B------:R-:W-:-:S03]  /*a830*/  UMOV UR4, 0xffffffff ;  /* 0xffffffff00047882 */ /* 0x000fc60000000000 */
[----:B------:R-:W-:Y:S05]  /*a840*/  BRA.DIV UR4, `(.L_x_296) ;  /* 0x0000001204107947 */ /* 0x000fea000b800000 */
[----:B------:R-:W-:-:S13]  /*a850*/  ELECT P6, URZ, PT ;  /* 0x00000000003f782f */ /* 0x000fda00038c0000 */
.L_x_321:
[----:B------:R-:W0:Y:S01]  /*a860*/  LDC R3, c[0x0][0x28c] ;  /* 0x0000a300ff037b82 */ /* 0x000e220000000800 */
[----:B------:R-:W-:Y:S01]  /*a870*/  BSSY B1, `(.L_x_297) ;  /* 0x0000039000017945 */ /* 0x000fe20003800000 */
[----:B0-----:R-:W-:-:S13]  /*a880*/  ISETP.LT.OR P6, PT, R3, 0x1, !P6 ;  /* 0x000000010300780c */ /* 0x001fda00077c1670 */
[----:B------:R-:W-:Y:S05]  /*a890*/  @P6 BRA `(.L_x_298) ;  /* 0x0000000000d86947 */ /* 0x000fea0003800000 */
[----:B------:R-:W-:Y:S02]  /*a8a0*/  IMAD.SHL.U32 R19, R19, 0x40, RZ ;  /* 0x0000004013137824 */ /* 0x000fe400078e00ff */
[----:B------:R-:W-:Y:S02]  /*a8b0*/  IMAD R22, R22, 0x100, R10 ;  /* 0x0000010016167824 */ /* 0x000fe400078e020a */
[----:B------:R-:W-:Y:S02]  /*a8c0*/  IMAD.MOV.U32 R14, RZ, RZ, RZ ;  /* 0x000000ffff0e7224 */ /* 0x000fe400078e00ff */
[----:B------:R-:W-:Y:S02]  /*a8d0*/  IMAD.U32 R15, RZ, RZ, UR19 ;  /* 0x00000013ff0f7e24 */ /* 0x000fe4000f8e00ff */
[----:B------:R-:W-:Y:S02]  /*a8e0*/  IMAD.MOV.U32 R3, RZ, RZ, R0 ;  /* 0x000000ffff037224 */ /* 0x000fe400078e0000 */
[----:B------:R-:W-:-:S07]  /*a8f0*/  IMAD.MOV.U32 R4, RZ, RZ, R8 ;  /* 0x000000ffff047224 */ /* 0x000fce00078e0008 */
.L_x_302:
[----:B------:R-:W0:Y:S01]  /*a900*/  S2R R12, SR_CgaCtaId ;  /* 0x00000000000c7919 */ /* 0x000e220000008800 */
[----:B------:R-:W-:Y:S01]  /*a910*/  MOV R5, 0x400 ;  /* 0x0000040000057802 */ /* 0x000fe20000000f00 */
[----:B------:R-:W1:Y:S03]  /*a920*/  @!P2 LDC R11, c[0x0][0x500] ;  /* 0x00014000ff0bab82 */ /* 0x000e660000000800 */
[----:B0-----:R-:W-:Y:S02]  /*a930*/  LEA R13, R12, R5, 0x18 ;  /* 0x000000050c0d7211 */ /* 0x001fe400078ec0ff */
[----:B------:R-:W-:-:S03]  /*a940*/  SHF.L.U32 R5, R3, 0x1f, RZ ;  /* 0x0000001f03057819 */ /* 0x000fc600000006ff */
[----:B------:R-:W-:-:S04]  /*a950*/  IMAD R12, R4, 0x8, R13 ;  /* 0x00000008040c7824 */ /* 0x000fc800078e020d */
[----:B------:R-:W0:Y:S02]  /*a960*/  SYNCS.PHASECHK.TRANS64.TRYWAIT P1, [R12+URZ+0x28], R5 ;  /* 0x000028050c0075a7 */ /* 0x000e24000802017f */
[----:B01----:R-:W-:Y:S05]  /*a970*/  @!P1 BRA `(.L_x_299) ;  /* 0x0000000c00e49947 */ /* 0x003fea0003800000 */
.L_x_322:
[----:B0-----:R-:W-:Y:S01]  /*a980*/  PRMT R5, R6, 0x9910, RZ ;  /* 0x0000991006057816 */ /* 0x001fe200000000ff */
[----:B------:R0:W-:Y:S03]  /*a990*/  @!P2 SYNCS.ARRIVE.TRANS64 RZ, [R12+URZ], R11 ;  /* 0x0000000b0cffa9a7 */ /* 0x0001e6000800003f */
[----:B------:R-:W-:-:S13]  /*a9a0*/  ISETP.NE.AND P1, PT, R5, 0x2, PT ;  /* 0x000000020500780c */ /* 0x000fda0003f25270 */
[----:B0-----:R-:W-:Y:S05]  /*a9b0*/  @P1 BRA `(.L_x_300) ;  /* 0x0000000000041947 */ /* 0x001fea0003800000 */
[----:B------:R-:W-:Y:S01]  /*a9c0*/  BPT.TRAP 0x1 ;  /* 0x000000040000795c */ /* 0x000fe20000300000 */
.L_x_300:
[----:B------:R-:W-:Y:S05]  /*a9d0*/  @P0 BRA `(.L_x_301) ;  /* 0x0000000000040947 */ /* 0x000fea0003800000 */
[----:B------:R-:W-:Y:S01]  /*a9e0*/  BPT.TRAP 0x1 ;  /* 0x000000040000795c */ /* 0x000fe20000300000 */
.L_x_301:
[----:B------:R-:W-:Y:S01]  /*a9f0*/  IMAD R5, R4, 0x4000, R7 ;  /* 0x0000400004057824 */ /* 0x000fe200078e0207 */
[----:B------:R-:W-:Y:S01]  /*aa00*/  R2UR UR9, R12 ;  /* 0x000000000c0972ca */ /* 0x000fe200000e0000 */
[C-C-:B------:R-:W-:Y:S01]  /*aa10*/  IMAD R11, R4.reuse, 0x2000, R13.reuse ;  /* 0x00002000040b7824 */ /* 0x140fe200078e020d */
[----:B------:R-:W-:Y:S01]  /*aa20*/  UIADD3 UR4, UP0, UR20, 0xf0, URZ ;  /* 0x000000f014047890 */ /* 0x000fe2000ff1e03f */
[----:B------:R-:W-:Y:S01]  /*aa30*/  IMAD R5, R5, 0x2, R13 ;  /* 0x0000000205057824 */ /* 0x000fe200078e020d */
[----:B------:R-:W-:Y:S01]  /*aa40*/  R2UR UR11, R19 ;  /* 0x00000000130b72ca */ /* 0x000fe200000e0000 */
[----:B------:R-:W-:Y:S01]  /*aa50*/  VIADD R15, R15, 0xffffffff ;  /* 0xffffffff0f0f7836 */ /* 0x000fe20000000000 */
[----:B------:R-:W-:Y:S01]  /*aa60*/  R2UR UR5, R11 ;  /* 0x000000000b0572ca */ /* 0x000fe200000e0000 */
[----:B------:R-:W-:Y:S01]  /*aa70*/  UIADD3 UR22, UP1, UR20, 0x1f0, URZ ;  /* 0x000001f014167890 */ /* 0x000fe2000ff3e03f */
[----:B------:R-:W-:Y:S01]  /*aa80*/  R2UR UR8, R5 ;  /* 0x00000000050872ca */ /* 0x000fe200000e0000 */
[----:B------:R-:W-:Y:S01]  /*aa90*/  VIADD R4, R4, 0x1 ;  /* 0x0000000104047836 */ /* 0x000fe20000000000 */
[----:B------:R-:W-:Y:S01]  /*aaa0*/  R2UR UR10, R14 ;  /* 0x000000000e0a72ca */ /* 0x000fe200000e0000 */
[----:B------:R-:W-:Y:S01]  /*aab0*/  UIADD3.X UR23, URZ, UR21, URZ, UP1, !UPT ;  /* 0x000000153f177290 */ /* 0x000fe20008ffe43f */
[----:B------:R-:W-:Y:S01]  /*aac0*/  R2UR UR12, R2 ;  /* 0x00000000020c72ca */ /* 0x000fe200000e0000 */
[----:B------:R-:W-:Y:S01]  /*aad0*/  UMOV UR6, 0x0 ;  /* 0x0000000000067882 */ /* 0x000fe20000000000 */
[----:B------:R-:W-:Y:S01]  /*aae0*/  R2UR UR18, R22 ;  /* 0x00000000161272ca */ /* 0x000fe200000e0000 */
[----:B------:R-:W-:Y:S01]  /*aaf0*/  UMOV UR7, 0x10000000 ;  /* 0x1000000000077882 */ /* 0x000fe20000000000 */
[----:B------:R-:W-:Y:S01]  /*ab00*/  ISETP.GT.AND P3, PT, R15, 0x1, PT ;  /* 0x000000010f00780c */ /* 0x000fe20003f64270 */
[----:B------:R-:W-:Y:S01]  /*ab10*/  UMOV UR24, 0xf0000 ;  /* 0x000f000000187882 */ /* 0x000fe20000000000 */
[----:B------:R-:W-:Y:S01]  /*ab20*/  ISETP.NE.AND P1, PT, R4, 0x5, PT ;  /* 0x000000050400780c */ /* 0x000fe20003f25270 */
[----:B------:R-:W-:Y:S01]  /*ab30*/  UIADD3 UR13, UR5, 0x180, URZ ;  /* 0x00000180050d7890 */ /* 0x000fe2000fffe03f */
[----:B------:R-:W-:Y:S01]  /*ab40*/  VIADD R14, R14, 0x40 ;  /* 0x000000400e0e7836 */ /* 0x000fe20000000000 */
[----:B------:R-:W-:Y:S01]  /*ab50*/  UIADD3.X UR5, URZ, UR21, URZ, UP0, !UPT ;  /* 0x000000153f057290 */ /* 0x000fe200087fe43f */
[----:B------:R-:W-:Y:S01]  /*ab60*/  SEL R12, RZ, 0x1, P1 ;  /* 0x00000001ff0c7807 */ /* 0x000fe20000800000 */
[----:B------:R-:W-:Y:S01]  /*ab70*/  UIADD3 UR14, UR8, 0xa180, URZ ;  /* 0x0000a180080e7890 */ /* 0x000fe2000fffe03f */
[----:B------:R-:W-:-:S02]  /*ab80*/  SEL R4, R4, RZ, P1 ;  /* 0x000000ff04047207 */ /* 0x000fc40000800000 */
[----:B------:R-:W-:Y:S01]  /*ab90*/  UMOV UR8, UR13 ;  /* 0x0000000d00087c82 */ /* 0x000fe20008000000 */
[----:B------:R-:W-:-:S03]  /*aba0*/  LOP3.LUT R3, R3, R12, RZ, 0x3c, !PT ;  /* 0x0000000c03037212 */ /* 0x000fc600078e3cff */
[----:B------:R0:W-:Y:S02]  /*abb0*/  UTMALDG.3D [UR8], [UR4], desc[UR6] ;  /* 0x00000608040075b4 */ /* 0x0001e40008011000 */
[----:B0-----:R-:W-:Y:S01]  /*abc0*/  UMOV UR8, UR14 ;  /* 0x0000000e00087c82 */ /* 0x001fe20008000000 */
[----:B------:R-:W-:Y:S02]  /*abd0*/  UMOV UR11, UR18 ;  /* 0x00000012000b7c82 */ /* 0x000fe40008000000 */
[----:B------:R0:W-:Y:S02]  /*abe0*/  UTMALDG.3D.MULTICAST [UR8], [UR22], UR24, desc[UR6] ;  /* 0x00000608160073b4 */ /* 0x0001e40008011818 */
[----:B0-----:R-:W-:Y:S05]  /*abf0*/  @P3 BRA `(.L_x_302) ;  /* 0xfffffffc00403947 */ /* 0x001fea000383ffff */
.L_x_298:
[----:B------:R-:W-:Y:S05]  /*ac00*/  BSYNC B1 ;  /* 0x0000000000017941 */ /* 0x000fea0003800000 */
.L_x_297:
[----:B------:R-:W2:Y:S01]  /*ac10*/  LDL.64 R12, [R1] ;  /* 0x00000000010c7983 */ /* 0x000ea20000100a00 */
[----:B------:R-:W-:Y:S01]  /*ac20*/  LOP3.LUT P4, RZ, R9, 0xff, RZ, 0xc0, !PT ;  /* 0x000000ff09ff7812 */ /* 0x000fe2000788c0ff */
[----:B------:R-:W-:Y:S01]  /*ac30*/  VIADD R8, R8, UR40 ;  /* 0x0000002808087c36 */ /* 0x000fe20008000000 */
[----:B------:R-:W-:Y:S01]  /*ac40*/  ULDC.64 UR4, c[0x0][0x650] ;  /* 0x0001940000047ab9 */ /* 0x000fe20000000a00 */
[----:B------:R-:W-:Y:S01]  /*ac50*/  IMAD.U32 R5, RZ, RZ, UR40 ;  /* 0x00000028ff057e24 */ /* 0x000fe2000f8e00ff */
[----:B------:R-:W-:Y:S01]  /*ac60*/  UISETP.GE.U32.AND UP0, UPT, UR40, 0x5, UPT ;  /* 0x000000052800788c */ /* 0x000fe2000bf06070 */
[----:B------:R-:W-:Y:S01]  /*ac70*/  BSSY B1, `(.L_x_303) ;  /* 0x0000070000017945 */ /* 0x000fe20003800000 */
[----:B------:R-:W-:Y:S01]  /*ac80*/  ISETP.GT.U32.AND P1, PT, R8, 0x4, PT ;  /* 0x000000040800780c */ /* 0x000fe20003f24070 */
[----:B------:R-:W-:Y:S01]  /*ac90*/  IMAD.MOV.U32 R19, RZ, RZ, -0x1 ;  /* 0xffffffffff137424 */ /* 0x000fe200078e00ff */
[----:B------:R-:W-:Y:S01]  /*aca0*/  PRMT R9, RZ, 0x7610, R9 ;  /* 0x00007610ff097816 */ /* 0x000fe20000000009 */
[----:B------:R-:W-:Y:S01]  /*acb0*/  IMAD.MOV.U32 R22, RZ, RZ, -0x1 ;  /* 0xffffffffff167424 */ /* 0x000fe200078e00ff */
[----:B------:R-:W-:-:S02]  /*acc0*/  ISETP.LT.U32.AND P1, PT, R5, 0x5, P1 ;  /* 0x000000050500780c */ /* 0x000fc40000f21070 */
[----:B------:R-:W-:Y:S01]  /*acd0*/  PLOP3.LUT P3, PT, PT, PT, UP0, 0x80, 0x0 ;  /* 0x000000000000781c */ /* 0x000fe20003f6f008 */
[----:B------:R-:W0:Y:S01]  /*ace0*/  @P4 S2R R3, SR_CgaCtaId ;  /* 0x0000000000034919 */ /* 0x000e220000008800 */
[----:B------:R-:W-:-:S04]  /*acf0*/  @P4 MOV R2, 0x400 ;  /* 0x0000040000024802 */ /* 0x000fc80000000f00 */
[----:B0-----:R-:W-:Y:S01]  /*ad00*/  @P4 LEA R4, R3, R2, 0x18 ;  /* 0x0000000203044211 */ /* 0x001fe200078ec0ff */
[----:B------:R-:W-:-:S03]  /*ad10*/  IMAD.WIDE.U32 R2, R8, -0x33333333, RZ ;  /* 0xcccccccd08027825 */ /* 0x000fc600078e00ff */
[----:B------:R0:W-:Y:S01]  /*ad20*/  @P4 SYNCS.ARRIVE.TRANS64.A1T0 RZ, [R4+URZ+0x88], RZ ;  /* 0x000088ff04ff49a7 */ /* 0x0001e2000810003f */
[----:B------:R-:W-:Y:S01]  /*ad30*/  IMAD.MOV.U32 R2, RZ, RZ, -0x1 ;  /* 0xffffffffff027424 */ /* 0x000fe200078e00ff */
[----:B------:R-:W-:Y:S02]  /*ad40*/  SHF.R.U32.HI R5, RZ, 0x2, R3 ;  /* 0x00000002ff057819 */ /* 0x000fe40000011603 */
[----:B------:R-:W-:-:S03]  /*ad50*/  SEL R3, RZ, 0x1, !P1 ;  /* 0x00000001ff037807 */ /* 0x000fc60004800000 */
[----:B------:R-:W-:Y:S01]  /*ad60*/  IMAD R8, R5, -0x5, R8 ;  /* 0xfffffffb05087824 */ /* 0x000fe200078e0208 */
[----:B------:R-:W-:Y:S02]  /*ad70*/  LOP3.LUT R0, R0, R3, RZ, 0x3c, !PT ;  /* 0x0000000300007212 */ /* 0x000fe400078e3cff */
[----:B------:R-:W-:Y:S02]  /*ad80*/  PRMT R3, RZ, 0x7610, R3 ;  /* 0x00007610ff037816 */ /* 0x000fe40000000003 */
[----:B------:R-:W-:Y:S02]  /*ad90*/  @P3 LOP3.LUT R0, R0, 0x1, R5, 0x78, !PT ;  /* 0x0000000100003812 */ /* 0x000fe400078e7805 */
[----:B--2---:R-:W-:-:S04]  /*ada0*/  IADD3 R18, P4, R18, R12, RZ ;  /* 0x0000000c12127210 */ /* 0x004fc80007f9e0ff */
[----:B------:R-:W-:Y:S01]  /*adb0*/  ISETP.GE.U32.AND P1, PT, R18, UR4, PT ;  /* 0x0000000412007c0c */ /* 0x000fe2000bf26070 */
[----:B------:R-:W-:-:S05]  /*adc0*/  IMAD.X R17, R17, 0x1, R23, P4 ;  /* 0x0000000111117824 */ /* 0x000fca00020e0617 */
[----:B------:R-:W-:-:S13]  /*add0*/  ISETP.GE.U32.AND.EX P1, PT, R17, UR5, PT, P1 ;  /* 0x0000000511007c0c */ /* 0x000fda000bf26110 */
[----:B0-----:R-:W-:Y:S05]  /*ade0*/  @P1 BRA `(.L_x_304) ;  /* 0x0000000400601947 */ /* 0x001fea0003800000 */
[----:B------:R-:W0:Y:S01]  /*adf0*/  S2R R12, SR_CTAID.X ;  /* 0x00000000000c7919 */ /* 0x000e220000002500 */
[----:B------:R-:W-:Y:S01]  /*ae00*/  ULDC.64 UR4, c[0x0][0x628] ;  /* 0x00018a0000047ab9 */ /* 0x000fe20000000a00 */
[----:B------:R-:W-:Y:S01]  /*ae10*/  ULDC UR7, c[0x0][0x630] ;  /* 0x00018c0000077ab9 */ /* 0x000fe20000000800 */
[----:B------:R-:W-:Y:S01]  /*ae20*/  ISETP.NE.U32.AND P1, PT, RZ, UR4, PT ;  /* 0x00000004ff007c0c */ /* 0x000fe2000bf25070 */
[----:B------:R-:W1:Y:S01]  /*ae30*/  S2R R13, SR_CTAID.Y ;  /* 0x00000000000d7919 */ /* 0x000e620000002600 */
[----:B------:R-:W-:Y:S01]  /*ae40*/  ULDC UR8, c[0x0][0x150] ;  /* 0x0000540000087ab9 */ /* 0x000fe20000000800 */
[----:B------:R-:W-:Y:S01]  /*ae50*/  IMAD.MOV.U32 R2, RZ, RZ, R18 ;  /* 0x000000ffff027224 */ /* 0x000fe200078e0012 */
[----:B------:R-:W-:Y:S01]  /*ae60*/  ISETP.NE.AND.EX P1, PT, RZ, UR5, PT, P1 ;  /* 0x00000005ff007c0c */ /* 0x000fe2000bf25310 */
[----:B------:R-:W-:Y:S01]  /*ae70*/  IMAD.MOV.U32 R3, RZ, RZ, R17 ;  /* 0x000000ffff037224 */ /* 0x000fe200078e0011 */
[----:B0-----:R-:W-:-:S11]  /*ae80*/  I2FP.F32.U32 R14, R12 ;  /* 0x0000000c000e7245 */ /* 0x001fd60000201000 */
[----:B------:R-:W-:Y:S05]  /*ae90*/  @!P1 BRA `(.L_x_305) ;  /* 0x0000000000289947 */ /* 0x000fea0003800000 */
[----:B------:R-:W-:Y:S02]  /*aea0*/  ULDC UR6, c[0x0][0x634] ;  /* 0x00018d0000067ab9 */ /* 0x000fe40000000800 */
[----:B------:R-:W-:-:S05]  /*aeb0*/  IADD3 R3, P1, R18, UR6, RZ ;  /* 0x0000000612037c10 */ /* 0x000fca000ff3e0ff */
[----:B------:R-:W-:-:S04]  /*aec0*/  IMAD.X R11, RZ, RZ, R17, P1 ;  /* 0x000000ffff0b7224 */ /* 0x000fc800008e0611 */
[----:B------:R-:W-:-:S04]  /*aed0*/  IMAD.WIDE.U32 R4, R11, UR4, RZ ;  /* 0x000000040b047c25 */ /* 0x000fc8000f8e00ff */
[----:B------:R-:W-:-:S04]  /*aee0*/  IMAD.WIDE.U32 R4, P1, R3, UR5, R4 ;  /* 0x0000000503047c25 */ /* 0x000fc8000f820004 */
[----:B------:R-:W-:-:S04]  /*aef0*/  IMAD.WIDE.U32 R2, R3, UR4, RZ ;  /* 0x0000000403027c25 */ /* 0x000fc8000f8e00ff */
[----:B------:R-:W-:Y:S01]  /*af00*/  IMAD.MOV.U32 R2, RZ, RZ, R5 ;  /* 0x000000ffff027224 */ /* 0x000fe200078e0005 */
[----:B------:R-:W-:Y:S01]  /*af10*/  IADD3 RZ, P3, R3, R4, RZ ;  /* 0x0000000403ff7210 */ /* 0x000fe20007f7e0ff */
[----:B------:R-:W-:-:S04]  /*af20*/  IMAD.X R3, RZ, RZ, RZ, P1 ;  /* 0x000000ffff037224 */ /* 0x000fc800008e06ff */
[----:B------:R-:W-:-:S08]  /*af30*/  IMAD.WIDE.U32.X R2, R11, UR5, R2, P3 ;  /* 0x000000050b027c25 */ /* 0x000fd000098e0402 */
.L_x_305:
[----:B------:R-:W0:Y:S01]  /*af40*/  LDC R21, c[0x0][0x65c] ;  /* 0x00019700ff157b82 */ /* 0x000e220000000800 */
[--C-:B------:R-:W-:Y:S01]  /*af50*/  SHF.R.U64 R11, R2, UR7, R3.reuse ;  /* 0x00000007020b7c19 */ /* 0x100fe20008001203 */
[----:B------:R-:W-:Y:S01]  /*af60*/  FMUL R14, R14, UR8 ;  /* 0x000000080e0e7c20 */ /* 0x000fe20008400000 */
[----:B------:R-:W-:Y:S01]  /*af70*/  SHF.R.U32.HI R2, RZ, UR7, R3 ;  /* 0x00000007ff027c19 */ /* 0x000fe20008011603 */
[----:B------:R-:W-:Y:S01]  /*af80*/  ULDC UR6, c[0x0][0x154] ;  /* 0x0000550000067ab9 */ /* 0x000fe20000000800 */
[----:B------:R-:W-:Y:S01]  /*af90*/  IADD3 R15, P1, RZ, -R11, RZ ;  /* 0x8000000bff0f7210 */ /* 0x000fe20007f3e0ff */
[----:B------:R-:W-:Y:S01]  /*afa0*/  ULDC.64 UR4, c[0x0][0x620] ;  /* 0x0001880000047ab9 */ /* 0x000fe20000000a00 */
[----:B-1----:R-:W-:Y:S01]  /*afb0*/  I2FP.F32.U32 R3, R13 ;  /* 0x0000000d00037245 */ /* 0x002fe20000201000 */
[----:B------:R-:W1:Y:S01]  /*afc0*/  LDC R19, c[0x0][0x144] ;  /* 0x00005100ff137b82 */ /* 0x000e620000000800 */
[----:B------:R-:W2:Y:S01]  /*afd0*/  F2I.U32.TRUNC.NTZ R14, R14 ;  /* 0x0000000e000e7305 */ /* 0x000ea2000020f000 */
[----:B------:R-:W-:-:S02]  /*afe0*/  IMAD.X R2, RZ, RZ, ~R2, P1 ;  /* 0x000000ffff027224 */ /* 0x000fc400008e0e02 */
[----:B------:R-:W-:Y:S01]  /*aff0*/  FMUL R4, R3, UR6 ;  /* 0x0000000603047c20 */ /* 0x000fe20008400000 */
[----:B------:R-:W-:Y:S01]  /*b000*/  IMAD.MOV.U32 R3, RZ, RZ, R17 ;  /* 0x000000ffff037224 */ /* 0x000fe200078e0011 */
[----:B------:R-:W-:Y:S01]  /*b010*/  ULDC.64 UR6, c[0x0][0x640] ;  /* 0x0001900000067ab9 */ /* 0x000fe20000000a00 */
[----:B------:R-:W-:Y:S01]  /*b020*/  IMAD R2, R2, UR4, RZ ;  /* 0x0000000402027c24 */ /* 0x000fe2000f8e02ff */
[----:B------:R-:W3:Y:S01]  /*b030*/  LDC R20, c[0x0][0x148] ;  /* 0x00005200ff147b82 */ /* 0x000ee20000000800 */
[----:B------:R-:W-:Y:S01]  /*b040*/  ISETP.NE.U32.AND P1, PT, RZ, UR6, PT ;  /* 0x00000006ff007c0c */ /* 0x000fe2000bf25070 */
[----:B------:R-:W4:Y:S01]  /*b050*/  F2I.U32.TRUNC.NTZ R4, R4 ;  /* 0x0000000400047305 */ /* 0x000f22000020f000 */
[----:B------:R-:W-:Y:S02]  /*b060*/  IMAD R5, R15, UR5, R2 ;  /* 0x000000050f057c24 */ /* 0x000fe4000f8e0202 */
[----:B------:R-:W-:Y:S01]  /*b070*/  IMAD.MOV.U32 R2, RZ, RZ, R18 ;  /* 0x000000ffff027224 */ /* 0x000fe200078e0012 */
[----:B------:R-:W-:-:S02]  /*b080*/  ISETP.NE.AND.EX P1, PT, RZ, UR7, PT, P1 ;  /* 0x00000007ff007c0c */ /* 0x000fc4000bf25310 */
[----:B0-----:R-:W-:Y:S01]  /*b090*/  ISETP.NE.AND P4, PT, R21, 0x1, PT ;  /* 0x000000011500780c */ /* 0x001fe20003f85270 */
[----:B------:R-:W-:Y:S01]  /*b0a0*/  IMAD.WIDE.U32 R2, R15, UR4, R2 ;  /* 0x000000040f027c25 */ /* 0x000fe2000f8e0002 */
[----:B------:R-:W-:-:S03]  /*b0b0*/  ULDC UR4, c[0x0][0x618] ;  /* 0x0001860000047ab9 */ /* 0x000fc60000000800 */
[----:B--2---:R-:W-:Y:S02]  /*b0c0*/  IMAD.MOV R14, RZ, RZ, -R14 ;  /* 0x000000ffff0e7224 */ /* 0x004fe400078e0a0e */
[----:B------:R-:W-:Y:S02]  /*b0d0*/  IMAD.IADD R3, R3, 0x1, R5 ;  /* 0x0000000103037824 */ /* 0x000fe400078e0205 */
[----:B-1----:R-:W-:-:S03]  /*b0e0*/  IMAD R12, R19, R14, R12 ;  /* 0x0000000e130c7224 */ /* 0x002fc600078e020c */
[--C-:B------:R-:W-:Y:S01]  /*b0f0*/  SHF.R.U64 R14, R2, UR4, R3.reuse ;  /* 0x00000004020e7c19 */ /* 0x100fe20008001203 */
[----:B----4-:R-:W-:Y:S01]  /*b100*/  IMAD.MOV R2, RZ, RZ, -R4 ;  /* 0x000000ffff027224 */ /* 0x010fe200078e0a04 */
[----:B------:R-:W-:Y:S01]  /*b110*/  SHF.R.U32.HI R3, RZ, UR4, R3 ;  /* 0x00000004ff037c19 */ /* 0x000fe20008011603 */
[----:B------:R-:W-:Y:S02]  /*b120*/  ULDC UR4, c[0x0][0x608] ;  /* 0x0001820000047ab9 */ /* 0x000fe40000000800 */
[----:B---3--:R-:W-:Y:S01]  /*b130*/  @P4 IMAD R12, R20, R2, R13 ;  /* 0x00000002140c4224 */ /* 0x008fe200078e020d */
[--C-:B------:R-:W-:Y:S02]  /*b140*/  SHF.R.U64 R19, R14, UR4, R3.reuse ;  /* 0x000000040e137c19 */ /* 0x100fe40008001203 */
[----:B------:R-:W-:Y:S01]  /*b150*/  SHF.R.U32.HI R2, RZ, UR4, R3 ;  /* 0x00000004ff027c19 */ /* 0x000fe20008011603 */
[----:B------:R-:W-:-:S03]  /*b160*/  ULDC UR4, c[0x0][0x658] ;  /* 0x0001960000047ab9 */ /* 0x000fc60000000800 */
[--C-:B------:R-:W-:Y:S02]  /*b170*/  SHF.R.U64 R13, R19, UR4, R2.reuse ;  /* 0x00000004130d7c19 */ /* 0x100fe40008001202 */
[----:B------:R-:W-:-:S03]  /*b180*/  SHF.R.U32.HI R2, RZ, UR4, R2 ;  /* 0x00000004ff027c19 */ /* 0x000fc60008011602 */
[----:B------:R-:W-:Y:S02]  /*b190*/  IMAD.MOV.U32 R4, RZ, RZ, R13 ;  /* 0x000000ffff047224 */ /* 0x000fe400078e000d */
[----:B------:R-:W-:Y:S01]  /*b1a0*/  IMAD.MOV.U32 R3, RZ, RZ, R2 ;  /* 0x000000ffff037224 */ /* 0x000fe200078e0002 */
[----:B------:R-:W-:Y:S06]  /*b1b0*/  @!P1 BRA `(.L_x_306) ;  /* 0x00000000002c9947 */ /* 0x000fec0003800000 */
        /* <DEDUP_REMOVED lines=9> */
[----:B------:R-:W-:-:S04]  /*b250*/  IMAD.WIDE.U32.X R2, R15, UR7, R2, P3 ;  /* 0x000000070f027c25 */ /* 0x000fc800098e0402 */
[----:B------:R-:W-:-:S07]  /*b260*/  IMAD.MOV.U32 R4, RZ, RZ, R2 ;  /* 0x000000ffff047224 */ /* 0x000fce00078e0002 */
.L_x_306:
[----:B------:R-:W-:Y:S01]  /*b270*/  ULDC UR4, c[0x0][0x648] ;  /* 0x0001920000047ab9 */ /* 0x000fe20000000800 */
[----:B------:R-:W-:Y:S01]  /*b280*/  LOP3.LUT R2, R19, UR16, RZ, 0xc0, !PT ;  /* 0x0000001013027c12 */ /* 0x000fe2000f8ec0ff */
[----:B------:R-:W-:Y:S01]  /*b290*/  ULDC UR5, c[0x0][0x610] ;  /* 0x0001840000057ab9 */ /* 0x000fe20000000800 */
[----:B------:R-:W-:Y:S01]  /*b2a0*/  SHF.R.U64 R3, R4, UR4, R3 ;  /* 0x0000000404037c19 */ /* 0x000fe20008001203 */
[----:B------:R-:W-:Y:S01]  /*b2b0*/  ULDC UR4, c[0x0][0x638] ;  /* 0x00018e0000047ab9 */ /* 0x000fe20000000800 */
[----:B------:R-:W-:-:S03]  /*b2c0*/  LOP3.LUT R14, R14, UR15, RZ, 0xc0, !PT ;  /* 0x0000000f0e0e7c12 */ /* 0x000fc6000f8ec0ff */
[----:B------:R-:W-:Y:S02]  /*b2d0*/  IMAD.MOV R4, RZ, RZ, -R3 ;  /* 0x000000ffff047224 */ /* 0x000fe400078e0a03 */
[----:B------:R-:W-:Y:S02]  /*b2e0*/  IMAD R3, R3, UR17, R2 ;  /* 0x0000001103037c24 */ /* 0x000fe4000f8e0202 */
[----:B------:R-:W-:Y:S01]  /*b2f0*/  IMAD R13, R4, UR4, R13 ;  /* 0x00000004040d7c24 */ /* 0x000fe2000f8e020d */
[----:B------:R-:W-:Y:S01]  /*b300*/  ULDC UR4, c[0x0][0x600] ;  /* 0x0001800000047ab9 */ /* 0x000fe20000000800 */
[----:B------:R-:W-:Y:S02]  /*b310*/  IMAD R12, R3, UR5, R12 ;  /* 0x00000005030c7c24 */ /* 0x000fe4000f8e020c */
[----:B------:R-:W-:Y:S02]  /*b320*/  IMAD R13, R13, UR4, R14 ;  /* 0x000000040d0d7c24 */ /* 0x000fe4000f8e020e */
[----:B------:R-:W-:-:S02]  /*b330*/  IMAD.MOV.U32 R3, RZ, RZ, 0x1 ;  /* 0x00000001ff037424 */ /* 0x000fc400078e00ff */
[----:B------:R-:W-:Y:S01]  /*b340*/  IMAD.MOV.U32 R2, RZ, RZ, R11 ;  /* 0x000000ffff027224 */ /* 0x000fe200078e000b */
[----:B------:R-:W-:Y:S02]  /*b350*/  SEL R22, R13, R12, !P4 ;  /* 0x0000000c0d167207 */ /* 0x000fe40006000000 */
[----:B------:R-:W-:-:S07]  /*b360*/  SEL R19, R12, R13, !P4 ;  /* 0x0000000d0c137207 */ /* 0x000fce0006000000 */
.L_x_304:
[----:B------:R-:W-:Y:S05]  /*b370*/  BSYNC B1 ;  /* 0x0000000000017941 */ /* 0x000fea0003800000 */
.L_x_303:
[----:B------:R-:W-:-:S13]  /*b380*/  LOP3.LUT P1, RZ, R3, 0xff, RZ, 0xc0, !PT ;  /* 0x000000ff03ff7812 */ /* 0x000fda000782c0ff */
[----:B------:R-:W-:Y:S05]  /*b390*/  @P1 BRA `(.L_x_307) ;  /* 0xfffffff400241947 */ /* 0x000fea000383ffff */
[----:B------:R-:W-:Y:S05]  /*b3a0*/  BSYNC B0 ;  /* 0x0000000000007941 */ /* 0x000fea0003800000 */
.L_x_295:
[----:B------:R-:W-:-:S03]  /*b3b0*/  UMOV UR4, 0xffffffff ;  /* 0xffffffff00047882 */ /* 0x000fc60000000000 */
[----:B------:R-:W-:Y:S05]  /*b3c0*/  BRA.DIV UR4, `(.L_x_308) ;  /* 0x0000000604647947 */ /* 0x000fea000b800000 */
[----:B------:R-:W-:-:S13]  /*b3d0*/  ELECT P6, URZ, PT ;  /* 0x00000000003f782f */ /* 0x000fda00038c0000 */
.L_x_325:
[----:B------:R-:W-:Y:S04]  /*b3e0*/  BSSY B0, `(.L_x_309) ;  /* 0x0000034000007945 */ /* 0x000fe80003800000 */
[----:B------:R-:W-:Y:S05]  /*b3f0*/  @!P6 BRA `(.L_x_310) ;  /* 0x0000000000c8e947 */ /* 0x000fea0003800000 */
[----:B------:R-:W-:-:S04]  /*b400*/  LOP3.LUT R16, R16, 0x2, RZ, 0xfc, !PT ;  /* 0x0000000210107812 */ /* 0x000fc800078efcff */
[----:B------:R-:W-:-:S13]  /*b410*/  ISETP.NE.AND P0, PT, R16, 0x3, PT ;  /* 0x000000031000780c */ /* 0x000fda0003f05270 */
[----:B------:R-:W-:Y:S05]  /*b420*/  @!P0 BRA `(.L_x_311) ;  /* 0x0000000000048947 */ /* 0x000fea0003800000 */
[----:B------:R-:W-:Y:S01]  /*b430*/  BPT.TRAP 0x1 ;  /* 0x000000040000795c */ /* 0x000fe20000300000 */
.L_x_311:
[----:B------:R-:W0:Y:S01]  /*b440*/  S2R R3, SR_CgaCtaId ;  /* 0x0000000000037919 */ /* 0x000e220000008800 */
[----:B------:R-:W-:-:S04]  /*b450*/  MOV R2, 0x400 ;  /* 0x0000040000027802 */ /* 0x000fc80000000f00 */
[----:B0-----:R-:W-:Y:S02]  /*b460*/  LEA R3, R3, R2, 0x18 ;  /* 0x0000000203037211 */ /* 0x001fe400078ec0ff */
[----:B------:R-:W-:-:S03]  /*b470*/  SHF.L.U32 R2, R0, 0x1f, RZ ;  /* 0x0000001f00027819 */ /* 0x000fc600000006ff */
[----:B------:R-:W-:-:S04]  /*b480*/  VIADD R3, R3, 0x28 ;  /* 0x0000002803037836 */ /* 0x000fc80000000000 */
[C---:B------:R-:W-:Y:S02]  /*b490*/  IMAD R7, R8.reuse, 0x8, R3 ;  /* 0x0000000808077824 */ /* 0x040fe400078e0203 */
[----:B------:R-:W-:Y:S02]  /*b4a0*/  VIADD R8, R8, 0x1 ;  /* 0x0000000108087836 */ /* 0x000fe40000000000 */
[----:B------:R-:W0:Y:S03]  /*b4b0*/  SYNCS.PHASECHK.TRANS64.TRYWAIT P0, [R7+URZ], R2 ;  /* 0x00000002070075a7 */ /* 0x000e26000800017f */
[----:B------:R-:W-:-:S04]  /*b4c0*/  ISETP.NE.AND P1, PT, R8, 0x5, PT ;  /* 0x000000050800780c */ /* 0x000fc80003f25270 */
[----:B------:R-:W-:Y:S02]  /*b4d0*/  SEL R5, RZ, 0x1, P1 ;  /* 0x00000001ff057807 */ /* 0x000fe40000800000 */
[----:B------:R-:W-:Y:S02]  /*b4e0*/  SEL R8, R8, RZ, P1 ;  /* 0x000000ff08087207 */ /* 0x000fe40000800000 */
[----:B------:R-:W-:-:S03]  /*b4f0*/  LOP3.LUT R5, R0, R5, RZ, 0x3c, !PT ;  /* 0x0000000500057212 */ /* 0x000fc600078e3cff */
[----:B------:R-:W-:Y:S01]  /*b500*/  IMAD R9, R8, 0x8, R3 ;  /* 0x0000000808097824 */ /* 0x000fe200078e0203 */
[----:B------:R-:W-:Y:S01]  /*b510*/  SHF.L.U32 R4, R5, 0x1f, RZ ;  /* 0x0000001f05047819 */ /* 0x000fe200000006ff */
[----:B0-----:R-:W-:Y:S06]  /*b520*/  @!P0 BRA `(.L_x_312) ;  /* 0x00000004002c8947 */ /* 0x001fec0003800000 */
.L_x_326:
[----:B------:R-:W1:Y:S01]  /*b530*/  SYNCS.PHASECHK.TRANS64.TRYWAIT P0, [R9+URZ], R4 ;  /* 0x00000004090075a7 */ /* 0x000e62000800017f */
[----:B------:R-:W-:-:S05]  /*b540*/  VIADD R0, R8, 0x1 ;  /* 0x0000000108007836 */ /* 0x000fca0000000000 */
[----:B------:R-:W-:-:S04]  /*b550*/  ISETP.NE.AND P1, PT, R0, 0x5, PT ;  /* 0x000000050000780c */ /* 0x000fc80003f25270 */
[----:B0-----:R-:W-:Y:S02]  /*b560*/  SEL R2, RZ, 0x1, P1 ;  /* 0x00000001ff027807 */ /* 0x001fe40000800000 */
[----:B------:R-:W-:Y:S02]  /*b570*/  SEL R0, R0, RZ, P1 ;  /* 0x000000ff00007207 */ /* 0x000fe40000800000 */
[----:B------:R-:W-:-:S03]  /*b580*/  LOP3.LUT R7, R5, R2, RZ, 0x3c, !PT ;  /* 0x0000000205077212 */ /* 0x000fc600078e3cff */
[----:B------:R-:W-:Y:S01]  /*b590*/  IMAD R6, R0, 0x8, R3 ;  /* 0x0000000800067824 */ /* 0x000fe200078e0203 */
[----:B------:R-:W-:Y:S01]  /*b5a0*/  SHF.L.U32 R5, R7, 0x1f, RZ ;  /* 0x0000001f07057819 */ /* 0x000fe200000006ff */
[----:B-1----:R-:W-:Y:S06]  /*b5b0*/  @!P0 BRA `(.L_x_313) ;  /* 0x00000004001c8947 */ /* 0x002fec0003800000 */
.L_x_327:
[----:B------:R-:W1:Y:S01]  /*b5c0*/  SYNCS.PHASECHK.TRANS64.TRYWAIT P0, [R6+URZ], R5 ;  /* 0x00000005060075a7 */ /* 0x000e62000800017f */
[----:B------:R-:W-:-:S05]  /*b5d0*/  VIADD R0, R0, 0x1 ;  /* 0x0000000100007836 */ /* 0x000fca0000000000 */
[----:B------:R-:W-:-:S04]  /*b5e0*/  ISETP.NE.AND P1, PT, R0, 0x5, PT ;  /* 0x000000050000780c */ /* 0x000fc80003f25270 */
[----:B------:R-:W-:Y:S02]  /*b5f0*/  SEL R2, RZ, 0x1, P1 ;  /* 0x00000001ff027807 */ /* 0x000fe40000800000 */
[----:B------:R-:W-:Y:S02]  /*b600*/  SEL R0, R0, RZ, P1 ;  /* 0x000000ff00007207 */ /* 0x000fe40000800000 */
[----:B------:R-:W-:-:S03]  /*b610*/  LOP3.LUT R7, R7, R2, RZ, 0x3c, !PT ;  /* 0x0000000207077212 */ /* 0x000fc600078e3cff */
[----:B0-----:R-:W-:Y:S01]  /*b620*/  IMAD R9, R0, 0x8, R3 ;  /* 0x0000000800097824 */ /* 0x001fe200078e0203 */
[----:B------:R-:W-:Y:S01]  /*b630*/  SHF.L.U32 R4, R7, 0x1f, RZ ;  /* 0x0000001f07047819 */ /* 0x000fe200000006ff */
[----:B-1----:R-:W-:Y:S06]  /*b640*/  @!P0 BRA `(.L_x_314) ;  /* 0x00000004000c8947 */ /* 0x002fec0003800000 */
.L_x_328:
[----:B------:R-:W1:Y:S01]  /*b650*/  SYNCS.PHASECHK.TRANS64.TRYWAIT P0, [R9+URZ], R4 ;  /* 0x00000004090075a7 */ /* 0x000e62000800017f */
[----:B------:R-:W-:-:S05]  /*b660*/  VIADD R0, R0, 0x1 ;  /* 0x0000000100007836 */ /* 0x000fca0000000000 */
[----:B------:R-:W-:-:S04]  /*b670*/  ISETP.NE.AND P1, PT, R0, 0x5, PT ;  /* 0x000000050000780c */ /* 0x000fc80003f25270 */
[----:B------:R-:W-:Y:S02]  /*b680*/  SEL R2, RZ, 0x1, P1 ;  /* 0x00000001ff027807 */ /* 0x000fe40000800000 */
[----:B------:R-:W-:Y:S02]  /*b690*/  SEL R0, R0, RZ, P1 ;  /* 0x000000ff00007207 */ /* 0x000fe40000800000 */
[----:B------:R-:W-:Y:S01]  /*b6a0*/  LOP3.LUT R2, R7, R2, RZ, 0x3c, !PT ;  /* 0x0000000207027212 */ /* 0x000fe200078e3cff */
[----:B-1----:R-:W-:Y:S06]  /*b6b0*/  @!P0 BRA `(.L_x_315) ;  /* 0x0000000400048947 */ /* 0x002fec0003800000 */
.L_x_329:
[----:B------:R-:W-:Y:S01]  /*b6c0*/  IMAD R3, R0, 0x8, R3 ;  /* 0x0000000800037824 */ /* 0x000fe200078e0203 */
[----:B------:R-:W-:-:S07]  /*b6d0*/  SHF.L.U32 R0, R2, 0x1f, RZ ;  /* 0x0000001f02007819 */ /* 0x000fce00000006ff */
.L_x_316:
[----:B--2---:R2:W3:Y:S02]  /*b6e0*/  SYNCS.PHASECHK.TRANS64.TRYWAIT P0, [R3+URZ], R0 ;  /* 0x00000000030075a7 */ /* 0x0044e4000800017f */
[----:B---3--:R-:W-:Y:S05]  /*b6f0*/  @!P0 NANOSLEEP.SYNCS 0x989680 ;  /* 0x009896800000895d */ /* 0x008fea0003900000 */
[----:B------:R-:W3:Y:S02]  /*b700*/  @!P0 SYNCS.PHASECHK.TRANS64 P0, [R3+URZ], R0 ;  /* 0x00000000030085a7 */ /* 0x000ee4000800007f */
[----:B---3--:R-:W-:Y:S05]  /*b710*/  @!P0 BRA `(.L_x_316) ;  /* 0xfffffffc00f08947 */ /* 0x008fea000383ffff */
.L_x_310:
[----:B------:R-:W-:Y:S05]  /*b720*/  BSYNC B0 ;  /* 0x0000000000007941 */ /* 0x000fea0003800000 */
.L_x_309:
[----:B------:R-:W-:Y:S05]  /*b730*/  EXIT ;  /* 0x000000000000794d */ /* 0x000fea0003800000 */
.L_x_19:
[----:B-1----:R1:W2:Y:S02]  /*b740*/  SYNCS.PHASECHK.TRANS64.TRYWAIT P0, [R161+URZ], R0 ;  /* 0x00000000a10075a7 */ /* 0x0022a4000800017f */
[----:B--2---:R-:W-:Y:S05]  /*b750*/  @!P0 NANOSLEEP.SYNCS 0x989680 ;  /* 0x009896800000895d */ /* 0x004fea0003900000 */
[----:B------:R-:W2:Y:S02]  /*b760*/  @!P0 SYNCS.PHASECHK.TRANS64 P0, [R161+URZ], R0 ;  /* 0x00000000a10085a7 */ /* 0x000ea4000800007f */
[----:B--2---:R-:W-:Y:S05]  /*b770*/  @!P0 BRA `(.L_x_19) ;  /* 0xfffffffc00f08947 */ /* 0x004fea000383ffff */
[----:B------:R-:W-:Y:S05]  /*b780*/  BRA `(.L_x_317) ;  /* 0xffffff5c00e47947 */ /* 0x000fea000383ffff */
.L_x_24:
[----:B--2---:R2:W3:Y:S02]  /*b790*/  SYNCS.PHASECHK.TRANS64.TRYWAIT P1, [R3+URZ], R0 ;  /* 0x00000000030075a7 */ /* 0x0044e4000802017f */
[----:B---3--:R-:W-:Y:S05]  /*b7a0*/  @!P1 NANOSLEEP.SYNCS 0x989680 ;  /* 0x009896800000995d */ /* 0x008fea0003900000 */
[----:B------:R-:W3:Y:S02]  /*b7b0*/  @!P1 SYNCS.PHASECHK.TRANS64 P1, [R3+URZ], R0 ;  /* 0x00000000030095a7 */ /* 0x000ee4000802007f */
[----:B---3--:R-:W-:Y:S05]  /*b7c0*/  @!P1 BRA `(.L_x_24) ;  /* 0xfffffffc00f09947 */ /* 0x008fea000383ffff */
[----:B------:R-:W-:Y:S05]  /*b7d0*/  BRA `(.L_x_23) ;  /* 0xffffff6000507947 */ /* 0x000fea000383ffff */
.L_x_29:
[----:B--2---:R-:W-:-:S04]  /*b7e0*/  IMAD.U32 R5, RZ, RZ, UR4 ;  /* 0x00000004ff057e24 */ /* 0x004fc8000f8e00ff */
[----:B------:R2:W3:Y:S03]  /*b7f0*/  SYNCS.PHASECHK.TRANS64.TRYWAIT P1, [R5+URZ], R4 ;  /* 0x00000004050075a7 */ /* 0x0004e6000802017f */
[----:B---3--:R-:W-:Y:S05]  /*b800*/  @!P1 NANOSLEEP.SYNCS 0x989680 ;  /* 0x009896800000995d */ /* 0x008fea0003900000 */
[----:B------:R-:W3:Y:S02]  /*b810*/  @!P1 SYNCS.PHASECHK.TRANS64 P1, [R5+URZ], R4 ;  /* 0x00000004050095a7 */ /* 0x000ee4000802007f */
[----:B---3--:R-:W-:Y:S05]  /*b820*/  @!P1 BRA `(.L_x_29) ;  /* 0xfffffffc00ec9947 */ /* 0x008fea000383ffff */
[----:B------:R-:W-:Y:S05]  /*b830*/  BRA `(.L_x_28) ;  /* 0xffffff64002c7947 */ /* 0x000fea000383ffff */
.L_x_35:
[----:B-1----:R1:W2:Y:S02]  /*b840*/  SYNCS.PHASECHK.TRANS64.TRYWAIT P0, [R161+URZ+0x10], R0 ;  /* 0x00001000a10075a7 */ /* 0x0022a4000800017f */
[----:B--2---:R-:W-:Y:S05]  /*b850*/  @!P0 NANOSLEEP.SYNCS 0x989680 ;  /* 0x009896800000895d */ /* 0x004fea0003900000 */
[----:B------:R-:W2:Y:S02]  /*b860*/  @!P0 SYNCS.PHASECHK.TRANS64 P0, [R161+URZ+0x10], R0 ;  /* 0x00001000a10085a7 */ /* 0x000ea4000800007f */
[----:B--2---:R-:W-:Y:S05]  /*b870*/  @!P0 BRA `(.L_x_35) ;  /* 0xfffffffc00f08947 */ /* 0x004fea000383ffff */
[----:B------:R-:W-:Y:S05]  /*b880*/  BRA `(.L_x_318) ;  /* 0xffffff6800847947 */ /* 0x000fea000383ffff */
.L_x_296:
[----:B------:R-:W-:Y:S01]  /*b890*/  BSSY B1, `(.L_x_319) ;  /* 0x0000006000017945 */ /* 0x000fe20003800000 */
[----:B------:R-:W-:-:S07]  /*b8a0*/  IMAD.MOV.U32 R15, RZ, RZ, -0x1 ;  /* 0xffffffffff0f7424 */ /* 0x000fce00078e00ff */
[----:B-----5:R-:W-:Y:S05]  /*b8b0*/  WARPSYNC.COLLECTIVE R15, `(.L_x_320) ;  /* 0x000000000f0c7348 */ /* 0x020fea0003c00000 */
[----:B------:R-:W-:Y:S02]  /*b8c0*/  ELECT P6, UR62, PT ;  /* 0x00000000003e782f */ /* 0x000fe400038c0000 */
[----:B------:R-:W-:Y:S01]  /*b8d0*/  MOV R14, UR62 ;  /* 0x0000003e000e7c02 */ /* 0x000fe20008000f00 */
[----:B-----5:R-:W-:Y:S10]  /*b8e0*/  ENDCOLLECTIVE ;  /* 0x000000000000791b */ /* 0x020ff40003800000 */
.L_x_320:
[----:B------:R-:W-:Y:S05]  /*b8f0*/  BSYNC B1 ;  /* 0x0000000000017941 */ /* 0x000fea0003800000 */
.L_x_319:
[----:B------:R-:W-:Y:S05]  /*b900*/  BRA `(.L_x_321) ;  /* 0xffffffec00d47947 */ /* 0x000fea000383ffff */
.L_x_299:
[----:B0-----:R0:W1:Y:S02]  /*b910*/  SYNCS.PHASECHK.TRANS64.TRYWAIT P1, [R12+URZ+0x28], R5 ;  /* 0x000028050c0075a7 */ /* 0x001064000802017f */
[----:B-1----:R-:W-:Y:S05]  /*b920*/  @!P1 NANOSLEEP.SYNCS 0x989680 ;  /* 0x009896800000995d */ /* 0x002fea0003900000 */
[----:B------:R-:W1:Y:S02]  /*b930*/  @!P1 SYNCS.PHASECHK.TRANS64 P1, [R12+URZ+0x28], R5 ;  /* 0x000028050c0095a7 */ /* 0x000e64000802007f */
[----:B-1----:R-:W-:Y:S05]  /*b940*/  @!P1 BRA `(.L_x_299) ;  /* 0xfffffffc00f09947 */ /* 0x002fea000383ffff */
[----:B------:R-:W-:Y:S05]  /*b950*/  BRA `(.L_x_322) ;  /* 0xfffffff000087947 */ /* 0x000fea000383ffff */
.L_x_308:
[----:B------:R-:W-:Y:S01]  /*b960*/  BSSY B0, `(.L_x_323) ;  /* 0x0000006000007945 */ /* 0x000fe20003800000 */
[----:B------:R-:W-:-:S07]  /*b970*/  IMAD.MOV.U32 R15, RZ, RZ, -0x1 ;  /* 0xffffffffff0f7424 */ /* 0x000fce00078e00ff */
[----:B-----5:R-:W-:Y:S05]  /*b980*/  WARPSYNC.COLLECTIVE R15, `(.L_x_324) ;  /* 0x000000000f0c7348 */ /* 0x020fea0003c00000 */
[----:B------:R-:W-:Y:S02]  /*b990*/  ELECT P6, UR62, PT ;  /* 0x00000000003e782f */ /* 0x000fe400038c0000 */
[----:B------:R-:W-:Y:S01]  /*b9a0*/  MOV R14, UR62 ;  /* 0x0000003e000e7c02 */ /* 0x000fe20008000f00 */
[----:B-----5:R-:W-:Y:S10]  /*b9b0*/  ENDCOLLECTIVE ;  /* 0x000000000000791b */ /* 0x020ff40003800000 */
.L_x_324:
[----:B------:R-:W-:Y:S05]  /*b9c0*/  BSYNC B0 ;  /* 0x0000000000007941 */ /* 0x000fea0003800000 */
.L_x_323:
[----:B------:R-:W-:Y:S05]  /*b9d0*/  BRA `(.L_x_325) ;  /* 0xfffffff800807947 */ /* 0x000fea000383ffff */
.L_x_312:
[----:B0-----:R0:W1:Y:S02]  /*b9e0*/  SYNCS.PHASECHK.TRANS64.TRYWAIT P0, [R7+URZ], R2 ;  /* 0x00000002070075a7 */ /* 0x001064000800017f */
[----:B-1----:R-:W-:Y:S05]  /*b9f0*/  @!P0 NANOSLEEP.SYNCS 0x989680 ;  /* 0x009896800000895d */ /* 0x002fea0003900000 */
[----:B------:R-:W1:Y:S02]  /*ba00*/  @!P0 SYNCS.PHASECHK.TRANS64 P0, [R7+URZ], R2 ;  /* 0x00000002070085a7 */ /* 0x000e64000800007f */
[----:B-1----:R-:W-:Y:S05]  /*ba10*/  @!P0 BRA `(.L_x_312) ;  /* 0xfffffffc00f08947 */ /* 0x002fea000383ffff */
[----:B------:R-:W-:Y:S05]  /*ba20*/  BRA `(.L_x_326) ;  /* 0xfffffff800c07947 */ /* 0x000fea000383ffff */
.L_x_313:
[----:B0-----:R0:W1:Y:S02]  /*ba30*/  SYNCS.PHASECHK.TRANS64.TRYWAIT P0, [R9+URZ], R4 ;  /* 0x00000004090075a7 */ /* 0x001064000800017f */
[----:B-1----:R-:W-:Y:S05]  /*ba40*/  @!P0 NANOSLEEP.SYNCS 0x989680 ;  /* 0x009896800000895d */ /* 0x002fea0003900000 */
[----:B------:R-:W1:Y:S02]  /*ba50*/  @!P0 SYNCS.PHASECHK.TRANS64 P0, [R9+URZ], R4 ;  /* 0x00000004090085a7 */ /* 0x000e64000800007f */
[----:B-1----:R-:W-:Y:S05]  /*ba60*/  @!P0 BRA `(.L_x_313) ;  /* 0xfffffffc00f08947 */ /* 0x002fea000383ffff */
[----:B------:R-:W-:Y:S05]  /*ba70*/  BRA `(.L_x_327) ;  /* 0xfffffff800d07947 */ /* 0x000fea000383ffff */
.L_x_314:
[----:B0-----:R0:W1:Y:S02]  /*ba80*/  SYNCS.PHASECHK.TRANS64.TRYWAIT P0, [R6+URZ], R5 ;  /* 0x00000005060075a7 */ /* 0x001064000800017f */
[----:B-1----:R-:W-:Y:S05]  /*ba90*/  @!P0 NANOSLEEP.SYNCS 0x989680 ;  /* 0x009896800000895d */ /* 0x002fea0003900000 */
[----:B------:R-:W1:Y:S02]  /*baa0*/  @!P0 SYNCS.PHASECHK.TRANS64 P0, [R6+URZ], R5 ;  /* 0x00000005060085a7 */ /* 0x000e64000800007f */
[----:B-1----:R-:W-:Y:S05]  /*bab0*/  @!P0 BRA `(.L_x_314) ;  /* 0xfffffffc00f08947 */ /* 0x002fea000383ffff */
[----:B------:R-:W-:Y:S05]  /*bac0*/  BRA `(.L_x_328) ;  /* 0xfffffff800e07947 */ /* 0x000fea000383ffff */
.L_x_315:
[----:B-1----:R1:W2:Y:S02]  /*bad0*/  SYNCS.PHASECHK.TRANS64.TRYWAIT P0, [R9+URZ], R4 ;  /* 0x00000004090075a7 */ /* 0x0022a4000800017f */
[----:B--2---:R-:W-:Y:S05]  /*bae0*/  @!P0 NANOSLEEP.SYNCS 0x989680 ;  /* 0x009896800000895d */ /* 0x004fea0003900000 */
[----:B------:R-:W2:Y:S02]  /*baf0*/  @!P0 SYNCS.PHASECHK.TRANS64 P0, [R9+URZ], R4 ;  /* 0x00000004090085a7 */ /* 0x000ea4000800007f */
[----:B--2---:R-:W-:Y:S05]  /*bb00*/  @!P0 BRA `(.L_x_315) ;  /* 0xfffffffc00f08947 */ /* 0x004fea000383ffff */
[----:B------:R-:W-:Y:S05]  /*bb10*/  BRA `(.L_x_329) ;  /* 0xfffffff800e87947 */ /* 0x000fea000383ffff */
.L_x_330:
[----:B------:R-:W-:-:S00]  /*bb20*/  BRA `(.L_x_330) ;  /* 0xfffffffc00fc7947 */ /* 0x000fc0000383ffff */
[----:B------:R-:W-:-:S00]  /*bb30*/  NOP ;  /* 0x0000000000007918 */ /* 0x000fc00000000000 */
        /* <DEDUP_REMOVED lines=12> */
.L_x_331:


//--------------------- .nv.global.init           --------------------------
	.section	.nv.global.init,"aw",@progbits
.nv.global.init:
	.type		$str$22,@object
	.size		$str$22,($str$23 - $str$22)
$str$22:
        /*0000*/ 	.byte	0x6b, 0x5f, 0x74, 0x69, 0x6c, 0x65, 0x5f, 0x63, 0x6f, 0x75, 0x6e, 0x74, 0x20, 0x3e, 0x3d, 0x20
        /*0010*/ 	.byte	0x31, 0x00
	.type		$str$23,@object
	.size		$str$23,(__unnamed_1 - $str$23)
$str$23:
        /*0012*/ 	.byte	0x2f, 0x74, 0x6d, 0x70, 0x2f, 0x63, 0x75, 0x74, 0x6c, 0x61, 0x73, 0x73, 0x5f, 0x73, 0x77, 0x65
        /*0022*/ 	.byte	0x65, 0x70, 0x5f, 0x73, 0x72, 0x63, 0x2f, 0x69, 0x6e, 0x63, 0x6c, 0x75, 0x64, 0x65, 0x2f, 0x63
        /*0032*/ 	.byte	0x75, 0x74, 0x6c, 0x61, 0x73, 0x73, 0x2f, 0x67, 0x65, 0x6d, 0x6d, 0x2f, 0x63, 0x6f, 0x6c, 0x6c
        /*0042*/ 	.byte	0x65, 0x63, 0x74, 0x69, 0x76, 0x65, 0x2f, 0x73, 0x6d, 0x39, 0x30, 0x5f, 0x6d, 0x6d, 0x61, 0x5f
        /*0052*/ 	.byte	0x74, 0x6d, 0x61, 0x5f, 0x67, 0x6d, 0x6d, 0x61, 0x5f, 0x73, 0x73, 0x5f, 0x77, 0x61, 0x72, 0x70
        /*0062*/ 	.byte	0x73, 0x70, 0x65, 0x63, 0x69, 0x61, 0x6c, 0x69, 0x7a, 0x65, 0x64, 0x2e, 0x68, 0x70, 0x70, 0x00
	.type		__unnamed_1,@object
	.size		__unnamed_1,(.L_0 - __unnamed_1)
__unnamed_1:
        /*0072*/ 	.byte	0x76, 0x6f, 0x69, 0x64, 0x20, 0x63, 0x75, 0x74, 0x6c, 0x61, 0x73, 0x73, 0x3a, 0x3a, 0x67, 0x65
        /* <DEDUP_REMOVED lines=180> */
        /*0bc2*/ 	.byte	0x3a, 0x3a, 0x69, 0x64, 0x65, 0x6e, 0x74, 0x69, 0x74, 0x79, 0x5d, 0x00
.L_0:


//--------------------- .nv.shared._ZN7cutlass13device_kernelINS_4gemm6kernel13GemmUniversalIN4cute5tupleIJiiiiEEENS1_10collective13CollectiveMmaINS1_34MainloopSm90TmaGmmaWarpSpecializedILi5ENS5_IJNS4_1CILi4EEENSA_ILi1EEESC_EEENS1_32KernelTmaWarpSpecializedPingpongEEENS5_IJNSA_ILi64EEENSA_ILi256EEESG_EEENS_10bfloat16_tENS5_IJlSC_lEEESJ_SK_NS4_8TiledMMAINS4_8MMA_AtomIJNS4_4SM904GMMA28MMA_64x256x16_F32BF16BF16_SSILNSO_5MajorE0ELSQ_0ELNSO_7ScaleInE1ELSR_1EEEEEENS4_6LayoutINS5_IJSC_SC_SC_EEENS5_IJNSA_ILi0EEESW_SW_EEEEENS5_IJNS4_10UnderscoreESZ_SZ_EEEEENS4_13SM90_TMA_LOADENS4_14ComposedLayoutINS4_7SwizzleILi3ELi4ELi3EEENS4_18smem_ptr_flag_bitsILi16EEENSU_INS5_IJNSA_ILi8EEESG_EEENS5_IJSG_SC_EEEEEEEvNS4_8identityENS4_23SM90_TMA_LOAD_MULTICASTES1C_vS1D_EENS_8epilogue10collective6detail29Sm90TmaWarpSpecializedAdapterINS1H_15DefaultEpilogueISJ_SK_SK_NS1G_6thread17LinearCombinationISJ_Li1EffLNS1L_9ScaleType4KindE0ELNS_15FloatRoundStyleE2ESJ_EENS1_15EpilogueDefaultEEEEEvvEEEEvNT_6ParamsE --------------------------
	.section	.nv.shared._ZN7cutlass13device_kernelINS_4gemm6kernel13GemmUniversalIN4cute5tupleIJiiiiEEENS1_10collective13CollectiveMmaINS1_34MainloopSm90TmaGmmaWarpSpecializedILi5ENS5_IJNS4_1CILi4EEENSA_ILi1EEESC_EEENS1_32KernelTmaWarpSpecializedPingpongEEENS5_IJNSA_ILi64EEENSA_ILi256EEESG_EEENS_10bfloat16_tENS5_IJlSC_lEEESJ_SK_NS4_8TiledMMAINS4_8MMA_AtomIJNS4_4SM904GMMA28MMA_64x256x16_F32BF16BF16_SSILNSO_5MajorE0ELSQ_0ELNSO_7ScaleInE1ELSR_1EEEEEENS4_6LayoutINS5_IJSC_SC_SC_EEENS5_IJNSA_ILi0EEESW_SW_EEEEENS5_IJNS4_10UnderscoreESZ_SZ_EEEEENS4_13SM90_TMA_LOADENS4_14ComposedLayoutINS4_7SwizzleILi3ELi4ELi3EEENS4_18smem_ptr_flag_bitsILi16EEENSU_INS5_IJNSA_ILi8EEESG_EEENS5_IJSG_SC_EEEEEEEvNS4_8identityENS4_23SM90_TMA_LOAD_MULTICASTES1C_vS1D_EENS_8epilogue10collective6detail29Sm90TmaWarpSpecializedAdapterINS1H_15DefaultEpilogueISJ_SK_SK_NS1G_6thread17LinearCombinationISJ_Li1EffLNS1L_9ScaleType4KindE0ELNS_15FloatRoundStyleE2ESJ_EENS1_15EpilogueDefaultEEEEEvvEEEEvNT_6ParamsE,"aw",@nobits
	.sectionflags	@""
	.align	16
	.zero		1024


//--------------------- .nv.shared.reserved.0     --------------------------
	.section	.nv.shared.reserved.0,"aw",@nobits
	.weak		__nv_reservedSMEM_offset_0_alias
	.size		__nv_reservedSMEM_offset_0_alias, 0, 0
	.other		__nv_reservedSMEM_offset_0_alias,@"STO_CUDA_RESERVED_SHARED STV_DEFAULT"
__nv_reservedSMEM_offset_0_alias:
	.zero		0


//--------------------- .nv.global                --------------------------
	.section	.nv.global,"aw",@nobits
.nv.global:
	.type		_ZN40_INTERNAL_be749212_4_k_cu_b8d8c30b_266324cute1_E,@object
	.size		_ZN40_INTERNAL_be749212_4_k_cu_b8d8c30b_266324cute1_E,(_ZN40_INTERNAL_be749212_4_k_cu_b8d8c30b_266324cuda3std3__45__cpo6cbeginE - _ZN40_INTERNAL_be749212_4_k_cu_b8d8c30b_266324cute1_E)
_ZN40_INTERNAL_be749212_4_k_cu_b8d8c30b_266324cute1_E:
	.zero		1
	.type		_ZN40_INTERNAL_be749212_4_k_cu_b8d8c30b_266324cuda3std3__45__cpo6cbeginE,@object
	.size		_ZN40_INTERNAL_be749212_4_k_cu_b8d8c30b_266324cuda3std3__45__cpo6cbeginE,(_ZN40_INTERNAL_be749212_4_k_cu_b8d8c30b_266324cuda3std3__48in_placeE - _ZN40_INTERNAL_be749212_4_k_cu_b8d8c30b_266324cuda3std3__45__cpo6cbeginE)
_ZN40_INTERNAL_be749212_4_k_cu_b8d8c30b_266324cuda3std3__45__cpo6cbeginE:
	.zero		1
	.type		_ZN40_INTERNAL_be749212_4_k_cu_b8d8c30b_266324cuda3std3__48in_placeE,@object
	.size		_ZN40_INTERNAL_be749212_4_k_cu_b8d8c30b_266324cuda3std3__48in_placeE,(_ZN40_INTERNAL_be749212_4_k_cu_b8d8c30b_266324cuda3std6ranges3__45__cpo9iter_moveE - _ZN40_INTERNAL_be749212_4_k_cu_b8d8c30b_266324cuda3std3__48in_placeE)
_ZN40_INTERNAL_be749212_4_k_cu_b8d8c30b_266324cuda3std3__48in_placeE:
	.zero		1
	.type		_ZN40_INTERNAL_be749212_4_k_cu_b8d8c30b_266324cuda3std6ranges3__45__cpo9iter_moveE,@object
	.size		_ZN40_INTERNAL_be749212_4_k_cu_b8d8c30b_266324cuda3std6ranges3__45__cpo9iter_moveE,(_ZN40_INTERNAL_be749212_4_k_cu_b8d8c30b_266324cuda3std3__45__cpo5beginE - _ZN40_INTERNAL_be749212_4_k_cu_b8d8c30b_266324cuda3std6ranges3__45__cpo9iter_moveE)
_ZN40_INTERNAL_be749212_4_k_cu_b8d8c30b_266324cuda3std6ranges3__45__cpo9iter_moveE:
	.zero		1
	.type		_ZN40_INTERNAL_be749212_4_k_cu_b8d8c30b_266324cuda3std3__45__cpo5beginE,@object
	.size		_ZN40_INTERNAL_be749212_4_k_cu_b8d8c30b_266324cuda3std3__45__cpo5beginE,(_ZN40_INTERNAL_be749212_4_k_cu_b8d8c30b_266324cuda3std3__442_GLOBAL__N__be749212_4_k_cu_b8d8c30b_266326ignoreE - _ZN40_INTERNAL_be749212_4_k_cu_b8d8c30b_266324cuda3std3__45__cpo5beginE)
_ZN40_INTERNAL_be749212_4_k_cu_b8d8c30b_266324cuda3std3__45__cpo5beginE:
	.zero		1
	.type		_ZN40_INTERNAL_be749212_4_k_cu_b8d8c30b_266324cuda3std3__442_GLOBAL__N__be749212_4_k_cu_b8d8c30b_266326ignoreE,@object
	.size		_ZN40_INTERNAL_be749212_4_k_cu_b8d8c30b_266324cuda3std3__442_GLOBAL__N__be749212_4_k_cu_b8d8c30b_266326ignoreE,(_ZN40_INTERNAL_be749212_4_k_cu_b8d8c30b_266324cute7productE - _ZN40_INTERNAL_be749212_4_k_cu_b8d8c30b_266324cuda3std3__442_GLOBAL__N__be749212_4_k_cu_b8d8c30b_266326ignoreE)
_ZN40_INTERNAL_be749212_4_k_cu_b8d8c30b_266324cuda3std3__442_GLOBAL__N__be749212_4_k_cu_b8d8c30b_266326ignoreE:
	.zero		1
	.type		_ZN40_INTERNAL_be749212_4_k_cu_b8d8c30b_266324cute7productE,@object
	.size		_ZN40_INTERNAL_be749212_4_k_cu_b8d8c30b_266324cute7productE,(_ZN40_INTERNAL_be749212_4_k_cu_b8d8c30b_266324cuda3std3__45__cpo3endE - _ZN40_INTERNAL_be749212_4_k_cu_b8d8c30b_266324cute7productE)
_ZN40_INTERNAL_be749212_4_k_cu_b8d8c30b_266324cute7productE:
	.zero		1
	.type		_ZN40_INTERNAL_be749212_4_k_cu_b8d8c30b_266324cuda3std3__45__cpo3endE,@object
	.size		_ZN40_INTERNAL_be749212_4_k_cu_b8d8c30b_266324cuda3std3__45__cpo3endE,(_ZN40_INTERNAL_be749212_4_k_cu_b8d8c30b_266324cuda3std3__419piecewise_constructE - _ZN40_INTERNAL_be749212_4_k_cu_b8d8c30b_266324cuda3std3__45__cpo3endE)
_ZN40_INTERNAL_be749212_4_k_cu_b8d8c30b_266324cuda3std3__45__cpo3endE:
	.zero		1
	.type		_ZN40_INTERNAL_be749212_4_k_cu_b8d8c30b_266324cuda3std3__419piecewise_constructE,@object
	.size		_ZN40_INTERNAL_be749212_4_k_cu_b8d8c30b_266324cuda3std3__419piecewise_constructE,(_ZN40_INTERNAL_be749212_4_k_cu_b8d8c30b_266324cuda3std3__45__cpo4cendE - _ZN40_INTERNAL_be749212_4_k_cu_b8d8c30b_266324cuda3std3__419piecewise_constructE)
_ZN40_INTERNAL_be749212_4_k_cu_b8d8c30b_266324cuda3std3__419piecewise_constructE:
	.zero		1
	.type		_ZN40_INTERNAL_be749212_4_k_cu_b8d8c30b_266324cuda3std3__45__cpo4cendE,@object
	.size		_ZN40_INTERNAL_be749212_4_k_cu_b8d8c30b_266324cuda3std3__45__cpo4cendE,(_ZN40_INTERNAL_be749212_4_k_cu_b8d8c30b_266324cuda3std6ranges3__45__cpo4swapE - _ZN40_INTERNAL_be749212_4_k_cu_b8d8c30b_266324cuda3std3__45__cpo4cendE)
_ZN40_INTERNAL_be749212_4_k_cu_b8d8c30b_266324cuda3std3__45__cpo4cendE:
	.zero		1
	.type		_ZN40_INTERNAL_be749212_4_k_cu_b8d8c30b_266324cuda3std6ranges3__45__cpo4swapE,@object
	.size		_ZN40_INTERNAL_be749212_4_k_cu_b8d8c30b_266324cuda3std6ranges3__45__cpo4swapE,(.L_8 - _ZN40_INTERNAL_be749212_4_k_cu_b8d8c30b_266324cuda3std6ranges3__45__cpo4swapE)
_ZN40_INTERNAL_be749212_4_k_cu_b8d8c30b_266324cuda3std6ranges3__45__cpo4swapE:
	.zero		1
.L_8:


//--------------------- .nv.constant0._ZN7cutlass13device_kernelINS_4gemm6kernel13GemmUniversalIN4cute5tupleIJiiiiEEENS1_10collective13CollectiveMmaINS1_34MainloopSm90TmaGmmaWarpSpecializedILi5ENS5_IJNS4_1CILi4EEENSA_ILi1EEESC_EEENS1_32KernelTmaWarpSpecializedPingpongEEENS5_IJNSA_ILi64EEENSA_ILi256EEESG_EEENS_10bfloat16_tENS5_IJlSC_lEEESJ_SK_NS4_8TiledMMAINS4_8MMA_AtomIJNS4_4SM904GMMA28MMA_64x256x16_F32BF16BF16_SSILNSO_5MajorE0ELSQ_0ELNSO_7ScaleInE1ELSR_1EEEEEENS4_6LayoutINS5_IJSC_SC_SC_EEENS5_IJNSA_ILi0EEESW_SW_EEEEENS5_IJNS4_10UnderscoreESZ_SZ_EEEEENS4_13SM90_TMA_LOADENS4_14ComposedLayoutINS4_7SwizzleILi3ELi4ELi3EEENS4_18smem_ptr_flag_bitsILi16EEENSU_INS5_IJNSA_ILi8EEESG_EEENS5_IJSG_SC_EEEEEEEvNS4_8identityENS4_23SM90_TMA_LOAD_MULTICASTES1C_vS1D_EENS_8epilogue10collective6detail29Sm90TmaWarpSpecializedAdapterINS1H_15DefaultEpilogueISJ_SK_SK_NS1G_6thread17LinearCombinationISJ_Li1EffLNS1L_9ScaleType4KindE0ELNS_15FloatRoundStyleE2ESJ_EENS1_15EpilogueDefaultEEEEEvvEEEEvNT_6ParamsE --------------------------
	.section	.nv.constant0._ZN7cutlass13device_kernelINS_4gemm6kernel13GemmUniversalIN4cute5tupleIJiiiiEEENS1_10collective13CollectiveMmaINS1_34MainloopSm90TmaGmmaWarpSpecializedILi5ENS5_IJNS4_1CILi4EEENSA_ILi1EEESC_EEENS1_32KernelTmaWarpSpecializedPingpongEEENS5_IJNSA_ILi64EEENSA_ILi256EEESG_EEENS_10bfloat16_tENS5_IJlSC_lEEESJ_SK_NS4_8TiledMMAINS4_8MMA_AtomIJNS4_4SM904GMMA28MMA_64x256x16_F32BF16BF16_SSILNSO_5MajorE0ELSQ_0ELNSO_7ScaleInE1ELSR_1EEEEEENS4_6LayoutINS5_IJSC_SC_SC_EEENS5_IJNSA_ILi0EEESW_SW_EEEEENS5_IJNS4_10UnderscoreESZ_SZ_EEEEENS4_13SM90_TMA_LOADENS4_14ComposedLayoutINS4_7SwizzleILi3ELi4ELi3EEENS4_18smem_ptr_flag_bitsILi16EEENSU_INS5_IJNSA_ILi8EEESG_EEENS5_IJSG_SC_EEEEEEEvNS4_8identityENS4_23SM90_TMA_LOAD_MULTICASTES1C_vS1D_EENS_8epilogue10collective6detail29Sm90TmaWarpSpecializedAdapterINS1H_15DefaultEpilogueISJ_SK_SK_NS1G_6thread17LinearCombinationISJ_Li1EffLNS1L_9ScaleType4KindE0ELNS_15FloatRoundStyleE2ESJ_EENS1_15EpilogueDefaultEEEEEvvEEEEvNT_6ParamsE,"a",@progbits
	.sectionflags	@""
	.align	4
.nv.constant0._ZN7cutlass13device_kernelINS_4gemm6kernel13GemmUniversalIN4cute5tupleIJiiiiEEENS1_10collective13CollectiveMmaINS1_34MainloopSm90TmaGmmaWarpSpecializedILi5ENS5_IJNS4_1CILi4EEENSA_ILi1EEESC_EEENS1_32KernelTmaWarpSpecializedPingpongEEENS5_IJNSA_ILi64EEENSA_ILi256EEESG_EEENS_10bfloat16_tENS5_IJlSC_lEEESJ_SK_NS4_8TiledMMAINS4_8MMA_AtomIJNS4_4SM904GMMA28MMA_64x256x16_F32BF16BF16_SSILNSO_5MajorE0ELSQ_0ELNSO_7ScaleInE1ELSR_1EEEEEENS4_6LayoutINS5_IJSC_SC_SC_EEENS5_IJNSA_ILi0EEESW_SW_EEEEENS5_IJNS4_10UnderscoreESZ_SZ_EEEEENS4_13SM90_TMA_LOADENS4_14ComposedLayoutINS4_7SwizzleILi3ELi4ELi3EEENS4_18smem_ptr_flag_bitsILi16EEENSU_INS5_IJNSA_ILi8EEESG_EEENS5_IJSG_SC_EEEEEEEvNS4_8identityENS4_23SM90_TMA_LOAD_MULTICASTES1C_vS1D_EENS_8epilogue10collective6detail29Sm90TmaWarpSpecializedAdapterINS1H_15DefaultEpilogueISJ_SK_SK_NS1G_6thread17LinearCombinationISJ_Li1EffLNS1L_9ScaleType4KindE0ELNS_15FloatRoundStyleE2ESJ_EENS1_15EpilogueDefaultEEEEEvvEEEEvNT_6ParamsE:
	.zero		1664


//--------------------- SYMBOLS --------------------------

	.type		.nv.reservedSmem.offset0,@object
	.size		.nv.reservedSmem.offset0,0x4
	.type		__assertfail,@function
